//
// Generated by NVIDIA NVVM Compiler
//
// Compiler Build ID: CL-36424714
// Cuda compilation tools, release 13.0, V13.0.88
// Based on NVVM 20.0.0
//

.version 9.0
.target sm_100
.address_size 64

	// .globl	_Z12matmul_naiveiiiPKfS0_Pf
// _ZZ17matmul_coal_optimiiiPKfS0_PfE7sharedA has been demoted
// _ZZ17matmul_coal_optimiiiPKfS0_PfE7sharedB has been demoted
// _ZZ16matmul_conflictsiiiPKfS0_PfE7sharedA has been demoted
// _ZZ16matmul_conflictsiiiPKfS0_PfE7sharedB has been demoted

.visible .entry _Z12matmul_naiveiiiPKfS0_Pf(
	.param .u32 _Z12matmul_naiveiiiPKfS0_Pf_param_0,
	.param .u32 _Z12matmul_naiveiiiPKfS0_Pf_param_1,
	.param .u32 _Z12matmul_naiveiiiPKfS0_Pf_param_2,
	.param .u64 .ptr .align 1 _Z12matmul_naiveiiiPKfS0_Pf_param_3,
	.param .u64 .ptr .align 1 _Z12matmul_naiveiiiPKfS0_Pf_param_4,
	.param .u64 .ptr .align 1 _Z12matmul_naiveiiiPKfS0_Pf_param_5
)
{
	.reg .pred 	%p<13>;
	.reg .b32 	%r<43>;
	.reg .b32 	%f<68>;
	.reg .b64 	%rd<53>;

	ld.param.u32 	%r20, [_Z12matmul_naiveiiiPKfS0_Pf_param_0];
	ld.param.u32 	%r18, [_Z12matmul_naiveiiiPKfS0_Pf_param_1];
	ld.param.u32 	%r19, [_Z12matmul_naiveiiiPKfS0_Pf_param_2];
	ld.param.u64 	%rd7, [_Z12matmul_naiveiiiPKfS0_Pf_param_3];
	ld.param.u64 	%rd8, [_Z12matmul_naiveiiiPKfS0_Pf_param_4];
	ld.param.u64 	%rd6, [_Z12matmul_naiveiiiPKfS0_Pf_param_5];
	cvta.to.global.u64 	%rd1, %rd8;
	cvta.to.global.u64 	%rd2, %rd7;
	mov.u32 	%r22, %ntid.x;
	mov.u32 	%r23, %ctaid.x;
	mov.u32 	%r24, %tid.x;
	mad.lo.s32 	%r1, %r22, %r23, %r24;
	mov.u32 	%r25, %ntid.y;
	mov.u32 	%r26, %ctaid.y;
	mov.u32 	%r27, %tid.y;
	mad.lo.s32 	%r28, %r25, %r26, %r27;
	setp.ge.s32 	%p1, %r1, %r18;
	setp.ge.s32 	%p2, %r28, %r20;
	or.pred  	%p3, %p1, %p2;
	@%p3 bra 	$L__BB0_14;
	setp.lt.s32 	%p4, %r19, 1;
	mov.f32 	%f67, 0f00000000;
	@%p4 bra 	$L__BB0_13;
	mul.lo.s32 	%r3, %r19, %r28;
	and.b32  	%r4, %r19, 7;
	setp.lt.u32 	%p5, %r19, 8;
	mov.f32 	%f67, 0f00000000;
	mov.b32 	%r41, 0;
	@%p5 bra 	$L__BB0_5;
	and.b32  	%r41, %r19, 2147483640;
	neg.s32 	%r39, %r41;
	shl.b32 	%r7, %r18, 3;
	mul.wide.u32 	%rd9, %r3, 4;
	add.s64 	%rd10, %rd9, %rd2;
	add.s64 	%rd52, %rd10, 16;
	mov.f32 	%f67, 0f00000000;
	mul.wide.s32 	%rd13, %r18, 4;
	mov.u32 	%r38, %r1;
$L__BB0_4:
	.pragma "nounroll";
	ld.global.f32 	%f17, [%rd52+-16];
	mul.wide.s32 	%rd11, %r38, 4;
	add.s64 	%rd12, %rd1, %rd11;
	ld.global.f32 	%f18, [%rd12];
	fma.rn.f32 	%f19, %f17, %f18, %f67;
	ld.global.f32 	%f20, [%rd52+-12];
	add.s64 	%rd14, %rd12, %rd13;
	ld.global.f32 	%f21, [%rd14];
	fma.rn.f32 	%f22, %f20, %f21, %f19;
	ld.global.f32 	%f23, [%rd52+-8];
	add.s64 	%rd15, %rd14, %rd13;
	ld.global.f32 	%f24, [%rd15];
	fma.rn.f32 	%f25, %f23, %f24, %f22;
	ld.global.f32 	%f26, [%rd52+-4];
	add.s64 	%rd16, %rd15, %rd13;
	ld.global.f32 	%f27, [%rd16];
	fma.rn.f32 	%f28, %f26, %f27, %f25;
	ld.global.f32 	%f29, [%rd52];
	add.s64 	%rd17, %rd16, %rd13;
	ld.global.f32 	%f30, [%rd17];
	fma.rn.f32 	%f31, %f29, %f30, %f28;
	ld.global.f32 	%f32, [%rd52+4];
	add.s64 	%rd18, %rd17, %rd13;
	ld.global.f32 	%f33, [%rd18];
	fma.rn.f32 	%f34, %f32, %f33, %f31;
	ld.global.f32 	%f35, [%rd52+8];
	add.s64 	%rd19, %rd18, %rd13;
	ld.global.f32 	%f36, [%rd19];
	fma.rn.f32 	%f37, %f35, %f36, %f34;
	ld.global.f32 	%f38, [%rd52+12];
	add.s64 	%rd20, %rd19, %rd13;
	ld.global.f32 	%f39, [%rd20];
	fma.rn.f32 	%f67, %f38, %f39, %f37;
	add.s32 	%r39, %r39, 8;
	add.s32 	%r38, %r38, %r7;
	add.s64 	%rd52, %rd52, 32;
	setp.ne.s32 	%p6, %r39, 0;
	@%p6 bra 	$L__BB0_4;
$L__BB0_5:
	setp.eq.s32 	%p7, %r4, 0;
	@%p7 bra 	$L__BB0_13;
	and.b32  	%r13, %r19, 3;
	setp.lt.u32 	%p8, %r4, 4;
	@%p8 bra 	$L__BB0_8;
	add.s32 	%r30, %r41, %r3;
	mul.wide.u32 	%rd21, %r30, 4;
	add.s64 	%rd22, %rd2, %rd21;
	ld.global.f32 	%f41, [%rd22];
	mad.lo.s32 	%r31, %r41, %r18, %r1;
	mul.wide.s32 	%rd23, %r31, 4;
	add.s64 	%rd24, %rd1, %rd23;
	ld.global.f32 	%f42, [%rd24];
	fma.rn.f32 	%f43, %f41, %f42, %f67;
	cvt.u64.u32 	%rd25, %r3;
	cvt.u64.u32 	%rd26, %r41;
	add.s64 	%rd27, %rd26, %rd25;
	shl.b64 	%rd28, %rd27, 2;
	add.s64 	%rd29, %rd2, %rd28;
	ld.global.f32 	%f44, [%rd29+4];
	mul.wide.s32 	%rd30, %r18, 4;
	add.s64 	%rd31, %rd24, %rd30;
	ld.global.f32 	%f45, [%rd31];
	fma.rn.f32 	%f46, %f44, %f45, %f43;
	ld.global.f32 	%f47, [%rd29+8];
	add.s64 	%rd32, %rd31, %rd30;
	ld.global.f32 	%f48, [%rd32];
	fma.rn.f32 	%f49, %f47, %f48, %f46;
	ld.global.f32 	%f50, [%rd29+12];
	add.s64 	%rd33, %rd32, %rd30;
	ld.global.f32 	%f51, [%rd33];
	fma.rn.f32 	%f67, %f50, %f51, %f49;
	add.s32 	%r41, %r41, 4;
$L__BB0_8:
	setp.eq.s32 	%p9, %r13, 0;
	@%p9 bra 	$L__BB0_13;
	setp.eq.s32 	%p10, %r13, 1;
	@%p10 bra 	$L__BB0_11;
	add.s32 	%r32, %r41, %r3;
	mul.wide.u32 	%rd34, %r32, 4;
	add.s64 	%rd35, %rd2, %rd34;
	ld.global.f32 	%f53, [%rd35];
	mad.lo.s32 	%r33, %r41, %r18, %r1;
	mul.wide.s32 	%rd36, %r33, 4;
	add.s64 	%rd37, %rd1, %rd36;
	ld.global.f32 	%f54, [%rd37];
	fma.rn.f32 	%f55, %f53, %f54, %f67;
	cvt.u64.u32 	%rd38, %r3;
	cvt.u64.u32 	%rd39, %r41;
	add.s64 	%rd40, %rd39, %rd38;
	shl.b64 	%rd41, %rd40, 2;
	add.s64 	%rd42, %rd2, %rd41;
	ld.global.f32 	%f56, [%rd42+4];
	mul.wide.s32 	%rd43, %r18, 4;
	add.s64 	%rd44, %rd37, %rd43;
	ld.global.f32 	%f57, [%rd44];
	fma.rn.f32 	%f67, %f56, %f57, %f55;
	add.s32 	%r41, %r41, 2;
$L__BB0_11:
	and.b32  	%r34, %r19, 1;
	setp.eq.b32 	%p11, %r34, 1;
	not.pred 	%p12, %p11;
	@%p12 bra 	$L__BB0_13;
	add.s32 	%r35, %r41, %r3;
	mul.wide.u32 	%rd45, %r35, 4;
	add.s64 	%rd46, %rd2, %rd45;
	ld.global.f32 	%f58, [%rd46];
	mad.lo.s32 	%r36, %r41, %r18, %r1;
	mul.wide.s32 	%rd47, %r36, 4;
	add.s64 	%rd48, %rd1, %rd47;
	ld.global.f32 	%f59, [%rd48];
	fma.rn.f32 	%f67, %f58, %f59, %f67;
$L__BB0_13:
	mad.lo.s32 	%r37, %r18, %r28, %r1;
	cvta.to.global.u64 	%rd49, %rd6;
	mul.wide.s32 	%rd50, %r37, 4;
	add.s64 	%rd51, %rd49, %rd50;
	st.global.f32 	[%rd51], %f67;
$L__BB0_14:
	ret;

}
	// .globl	_Z17matmul_coal_optimiiiPKfS0_Pf
.visible .entry _Z17matmul_coal_optimiiiPKfS0_Pf(
	.param .u32 _Z17matmul_coal_optimiiiPKfS0_Pf_param_0,
	.param .u32 _Z17matmul_coal_optimiiiPKfS0_Pf_param_1,
	.param .u32 _Z17matmul_coal_optimiiiPKfS0_Pf_param_2,
	.param .u64 .ptr .align 1 _Z17matmul_coal_optimiiiPKfS0_Pf_param_3,
	.param .u64 .ptr .align 1 _Z17matmul_coal_optimiiiPKfS0_Pf_param_4,
	.param .u64 .ptr .align 1 _Z17matmul_coal_optimiiiPKfS0_Pf_param_5
)
{
	.reg .pred 	%p<12>;
	.reg .b32 	%r<44>;
	.reg .b32 	%f<111>;
	.reg .b64 	%rd<13>;
	// demoted variable
	.shared .align 4 .b8 _ZZ17matmul_coal_optimiiiPKfS0_PfE7sharedA[4096];
	// demoted variable
	.shared .align 4 .b8 _ZZ17matmul_coal_optimiiiPKfS0_PfE7sharedB[4096];
	ld.param.u32 	%r24, [_Z17matmul_coal_optimiiiPKfS0_Pf_param_0];
	ld.param.u32 	%r25, [_Z17matmul_coal_optimiiiPKfS0_Pf_param_1];
	ld.param.u32 	%r26, [_Z17matmul_coal_optimiiiPKfS0_Pf_param_2];
	ld.param.u64 	%rd3, [_Z17matmul_coal_optimiiiPKfS0_Pf_param_3];
	ld.param.u64 	%rd4, [_Z17matmul_coal_optimiiiPKfS0_Pf_param_4];
	ld.param.u64 	%rd5, [_Z17matmul_coal_optimiiiPKfS0_Pf_param_5];
	mov.u32 	%r27, %tid.x;
	shr.u32 	%r41, %r27, 5;
	and.b32  	%r39, %r27, 31;
	mov.u32 	%r28, %ctaid.y;
	shl.b32 	%r29, %r28, 5;
	or.b32  	%r3, %r29, %r41;
	mov.u32 	%r30, %ctaid.x;
	shl.b32 	%r4, %r30, 5;
	or.b32  	%r5, %r4, %r39;
	setp.lt.s32 	%p1, %r26, 1;
	mov.f32 	%f110, 0f00000000;
	@%p1 bra 	$L__BB1_7;
	add.s32 	%r31, %r26, 31;
	shr.u32 	%r32, %r31, 5;
	shl.b32 	%r33, %r41, 7;
	mov.u32 	%r34, _ZZ17matmul_coal_optimiiiPKfS0_PfE7sharedA;
	add.s32 	%r6, %r34, %r33;
	shl.b32 	%r35, %r39, 2;
	add.s32 	%r7, %r6, %r35;
	mov.u32 	%r36, _ZZ17matmul_coal_optimiiiPKfS0_PfE7sharedB;
	add.s32 	%r9, %r36, %r35;
	add.s32 	%r8, %r9, %r33;
	neg.s32 	%r43, %r32;
	mad.lo.s32 	%r37, %r25, %r41, %r4;
	add.s32 	%r42, %r37, %r39;
	shl.b32 	%r12, %r25, 5;
	mad.lo.s32 	%r40, %r26, %r3, %r39;
	cvta.to.global.u64 	%rd1, %rd3;
	cvta.to.global.u64 	%rd2, %rd4;
	mov.f32 	%f110, 0f00000000;
$L__BB1_2:
	setp.ge.s32 	%p2, %r3, %r24;
	setp.ge.s32 	%p3, %r39, %r26;
	mov.f32 	%f108, 0f00000000;
	or.pred  	%p4, %p2, %p3;
	@%p4 bra 	$L__BB1_4;
	mul.wide.u32 	%rd6, %r40, 4;
	add.s64 	%rd7, %rd1, %rd6;
	ld.global.f32 	%f108, [%rd7];
$L__BB1_4:
	setp.ge.s32 	%p5, %r5, %r25;
	st.shared.f32 	[%r7], %f108;
	setp.ge.s32 	%p6, %r41, %r26;
	mov.f32 	%f109, 0f00000000;
	or.pred  	%p7, %p6, %p5;
	@%p7 bra 	$L__BB1_6;
	mul.wide.s32 	%rd8, %r42, 4;
	add.s64 	%rd9, %rd2, %rd8;
	ld.global.f32 	%f109, [%rd9];
$L__BB1_6:
	st.shared.f32 	[%r8], %f109;
	bar.sync 	0;
	ld.shared.f32 	%f12, [%r6];
	ld.shared.f32 	%f13, [%r9];
	fma.rn.f32 	%f14, %f12, %f13, %f110;
	ld.shared.f32 	%f15, [%r6+4];
	ld.shared.f32 	%f16, [%r9+128];
	fma.rn.f32 	%f17, %f15, %f16, %f14;
	ld.shared.f32 	%f18, [%r6+8];
	ld.shared.f32 	%f19, [%r9+256];
	fma.rn.f32 	%f20, %f18, %f19, %f17;
	ld.shared.f32 	%f21, [%r6+12];
	ld.shared.f32 	%f22, [%r9+384];
	fma.rn.f32 	%f23, %f21, %f22, %f20;
	ld.shared.f32 	%f24, [%r6+16];
	ld.shared.f32 	%f25, [%r9+512];
	fma.rn.f32 	%f26, %f24, %f25, %f23;
	ld.shared.f32 	%f27, [%r6+20];
	ld.shared.f32 	%f28, [%r9+640];
	fma.rn.f32 	%f29, %f27, %f28, %f26;
	ld.shared.f32 	%f30, [%r6+24];
	ld.shared.f32 	%f31, [%r9+768];
	fma.rn.f32 	%f32, %f30, %f31, %f29;
	ld.shared.f32 	%f33, [%r6+28];
	ld.shared.f32 	%f34, [%r9+896];
	fma.rn.f32 	%f35, %f33, %f34, %f32;
	ld.shared.f32 	%f36, [%r6+32];
	ld.shared.f32 	%f37, [%r9+1024];
	fma.rn.f32 	%f38, %f36, %f37, %f35;
	ld.shared.f32 	%f39, [%r6+36];
	ld.shared.f32 	%f40, [%r9+1152];
	fma.rn.f32 	%f41, %f39, %f40, %f38;
	ld.shared.f32 	%f42, [%r6+40];
	ld.shared.f32 	%f43, [%r9+1280];
	fma.rn.f32 	%f44, %f42, %f43, %f41;
	ld.shared.f32 	%f45, [%r6+44];
	ld.shared.f32 	%f46, [%r9+1408];
	fma.rn.f32 	%f47, %f45, %f46, %f44;
	ld.shared.f32 	%f48, [%r6+48];
	ld.shared.f32 	%f49, [%r9+1536];
	fma.rn.f32 	%f50, %f48, %f49, %f47;
	ld.shared.f32 	%f51, [%r6+52];
	ld.shared.f32 	%f52, [%r9+1664];
	fma.rn.f32 	%f53, %f51, %f52, %f50;
	ld.shared.f32 	%f54, [%r6+56];
	ld.shared.f32 	%f55, [%r9+1792];
	fma.rn.f32 	%f56, %f54, %f55, %f53;
	ld.shared.f32 	%f57, [%r6+60];
	ld.shared.f32 	%f58, [%r9+1920];
	fma.rn.f32 	%f59, %f57, %f58, %f56;
	ld.shared.f32 	%f60, [%r6+64];
	ld.shared.f32 	%f61, [%r9+2048];
	fma.rn.f32 	%f62, %f60, %f61, %f59;
	ld.shared.f32 	%f63, [%r6+68];
	ld.shared.f32 	%f64, [%r9+2176];
	fma.rn.f32 	%f65, %f63, %f64, %f62;
	ld.shared.f32 	%f66, [%r6+72];
	ld.shared.f32 	%f67, [%r9+2304];
	fma.rn.f32 	%f68, %f66, %f67, %f65;
	ld.shared.f32 	%f69, [%r6+76];
	ld.shared.f32 	%f70, [%r9+2432];
	fma.rn.f32 	%f71, %f69, %f70, %f68;
	ld.shared.f32 	%f72, [%r6+80];
	ld.shared.f32 	%f73, [%r9+2560];
	fma.rn.f32 	%f74, %f72, %f73, %f71;
	ld.shared.f32 	%f75, [%r6+84];
	ld.shared.f32 	%f76, [%r9+2688];
	fma.rn.f32 	%f77, %f75, %f76, %f74;
	ld.shared.f32 	%f78, [%r6+88];
	ld.shared.f32 	%f79, [%r9+2816];
	fma.rn.f32 	%f80, %f78, %f79, %f77;
	ld.shared.f32 	%f81, [%r6+92];
	ld.shared.f32 	%f82, [%r9+2944];
	fma.rn.f32 	%f83, %f81, %f82, %f80;
	ld.shared.f32 	%f84, [%r6+96];
	ld.shared.f32 	%f85, [%r9+3072];
	fma.rn.f32 	%f86, %f84, %f85, %f83;
	ld.shared.f32 	%f87, [%r6+100];
	ld.shared.f32 	%f88, [%r9+3200];
	fma.rn.f32 	%f89, %f87, %f88, %f86;
	ld.shared.f32 	%f90, [%r6+104];
	ld.shared.f32 	%f91, [%r9+3328];
	fma.rn.f32 	%f92, %f90, %f91, %f89;
	ld.shared.f32 	%f93, [%r6+108];
	ld.shared.f32 	%f94, [%r9+3456];
	fma.rn.f32 	%f95, %f93, %f94, %f92;
	ld.shared.f32 	%f96, [%r6+112];
	ld.shared.f32 	%f97, [%r9+3584];
	fma.rn.f32 	%f98, %f96, %f97, %f95;
	ld.shared.f32 	%f99, [%r6+116];
	ld.shared.f32 	%f100, [%r9+3712];
	fma.rn.f32 	%f101, %f99, %f100, %f98;
	ld.shared.f32 	%f102, [%r6+120];
	ld.shared.f32 	%f103, [%r9+3840];
	fma.rn.f32 	%f104, %f102, %f103, %f101;
	ld.shared.f32 	%f105, [%r6+124];
	ld.shared.f32 	%f106, [%r9+3968];
	fma.rn.f32 	%f110, %f105, %f106, %f104;
	bar.sync 	0;
	add.s32 	%r43, %r43, 1;
	setp.ne.s32 	%p8, %r43, 0;
	add.s32 	%r42, %r42, %r12;
	add.s32 	%r41, %r41, 32;
	add.s32 	%r40, %r40, 32;
	add.s32 	%r39, %r39, 32;
	@%p8 bra 	$L__BB1_2;
$L__BB1_7:
	setp.ge.s32 	%p9, %r3, %r24;
	setp.ge.s32 	%p10, %r5, %r25;
	or.pred  	%p11, %p9, %p10;
	@%p11 bra 	$L__BB1_9;
	mad.lo.s32 	%r38, %r25, %r3, %r5;
	cvta.to.global.u64 	%rd10, %rd5;
	mul.wide.s32 	%rd11, %r38, 4;
	add.s64 	%rd12, %rd10, %rd11;
	st.global.f32 	[%rd12], %f110;
$L__BB1_9:
	ret;

}
	// .globl	_Z16matmul_conflictsiiiPKfS0_Pf
.visible .entry _Z16matmul_conflictsiiiPKfS0_Pf(
	.param .u32 _Z16matmul_conflictsiiiPKfS0_Pf_param_0,
	.param .u32 _Z16matmul_conflictsiiiPKfS0_Pf_param_1,
	.param .u32 _Z16matmul_conflictsiiiPKfS0_Pf_param_2,
	.param .u64 .ptr .align 1 _Z16matmul_conflictsiiiPKfS0_Pf_param_3,
	.param .u64 .ptr .align 1 _Z16matmul_conflictsiiiPKfS0_Pf_param_4,
	.param .u64 .ptr .align 1 _Z16matmul_conflictsiiiPKfS0_Pf_param_5
)
{
	.reg .pred 	%p<12>;
	.reg .b32 	%r<43>;
	.reg .b32 	%f<111>;
	.reg .b64 	%rd<13>;
	// demoted variable
	.shared .align 4 .b8 _ZZ16matmul_conflictsiiiPKfS0_PfE7sharedA[4224];
	// demoted variable
	.shared .align 4 .b8 _ZZ16matmul_conflictsiiiPKfS0_PfE7sharedB[4224];
	ld.param.u32 	%r24, [_Z16matmul_conflictsiiiPKfS0_Pf_param_0];
	ld.param.u32 	%r25, [_Z16matmul_conflictsiiiPKfS0_Pf_param_1];
	ld.param.u32 	%r26, [_Z16matmul_conflictsiiiPKfS0_Pf_param_2];
	ld.param.u64 	%rd3, [_Z16matmul_conflictsiiiPKfS0_Pf_param_3];
	ld.param.u64 	%rd4, [_Z16matmul_conflictsiiiPKfS0_Pf_param_4];
	ld.param.u64 	%rd5, [_Z16matmul_conflictsiiiPKfS0_Pf_param_5];
	mov.u32 	%r40, %tid.y;
	mov.u32 	%r38, %tid.x;
	mov.u32 	%r27, %ctaid.y;
	shl.b32 	%r28, %r27, 5;
	add.s32 	%r3, %r28, %r40;
	mov.u32 	%r29, %ctaid.x;
	shl.b32 	%r4, %r29, 5;
	add.s32 	%r5, %r4, %r38;
	setp.lt.s32 	%p1, %r26, 1;
	mov.f32 	%f110, 0f00000000;
	@%p1 bra 	$L__BB2_7;
	add.s32 	%r30, %r26, 31;
	shr.u32 	%r31, %r30, 5;
	mul.lo.s32 	%r32, %r40, 132;
	mov.u32 	%r33, _ZZ16matmul_conflictsiiiPKfS0_PfE7sharedA;
	add.s32 	%r6, %r33, %r32;
	shl.b32 	%r34, %r38, 2;
	add.s32 	%r7, %r6, %r34;
	mov.u32 	%r35, _ZZ16matmul_conflictsiiiPKfS0_PfE7sharedB;
	add.s32 	%r9, %r35, %r34;
	add.s32 	%r8, %r9, %r32;
	neg.s32 	%r42, %r31;
	mad.lo.s32 	%r36, %r40, %r25, %r38;
	add.s32 	%r41, %r36, %r4;
	shl.b32 	%r12, %r25, 5;
	mad.lo.s32 	%r39, %r26, %r3, %r38;
	cvta.to.global.u64 	%rd1, %rd3;
	cvta.to.global.u64 	%rd2, %rd4;
	mov.f32 	%f110, 0f00000000;
$L__BB2_2:
	setp.ge.s32 	%p2, %r3, %r24;
	setp.ge.s32 	%p3, %r38, %r26;
	mov.f32 	%f108, 0f00000000;
	or.pred  	%p4, %p2, %p3;
	@%p4 bra 	$L__BB2_4;
	mul.wide.u32 	%rd6, %r39, 4;
	add.s64 	%rd7, %rd1, %rd6;
	ld.global.f32 	%f108, [%rd7];
$L__BB2_4:
	setp.ge.s32 	%p5, %r5, %r25;
	st.shared.f32 	[%r7], %f108;
	setp.ge.s32 	%p6, %r40, %r26;
	mov.f32 	%f109, 0f00000000;
	or.pred  	%p7, %p5, %p6;
	@%p7 bra 	$L__BB2_6;
	mul.wide.s32 	%rd8, %r41, 4;
	add.s64 	%rd9, %rd2, %rd8;
	ld.global.f32 	%f109, [%rd9];
$L__BB2_6:
	st.shared.f32 	[%r8], %f109;
	bar.sync 	0;
	ld.shared.f32 	%f12, [%r6];
	ld.shared.f32 	%f13, [%r9];
	fma.rn.f32 	%f14, %f12, %f13, %f110;
	ld.shared.f32 	%f15, [%r6+4];
	ld.shared.f32 	%f16, [%r9+132];
	fma.rn.f32 	%f17, %f15, %f16, %f14;
	ld.shared.f32 	%f18, [%r6+8];
	ld.shared.f32 	%f19, [%r9+264];
	fma.rn.f32 	%f20, %f18, %f19, %f17;
	ld.shared.f32 	%f21, [%r6+12];
	ld.shared.f32 	%f22, [%r9+396];
	fma.rn.f32 	%f23, %f21, %f22, %f20;
	ld.shared.f32 	%f24, [%r6+16];
	ld.shared.f32 	%f25, [%r9+528];
	fma.rn.f32 	%f26, %f24, %f25, %f23;
	ld.shared.f32 	%f27, [%r6+20];
	ld.shared.f32 	%f28, [%r9+660];
	fma.rn.f32 	%f29, %f27, %f28, %f26;
	ld.shared.f32 	%f30, [%r6+24];
	ld.shared.f32 	%f31, [%r9+792];
	fma.rn.f32 	%f32, %f30, %f31, %f29;
	ld.shared.f32 	%f33, [%r6+28];
	ld.shared.f32 	%f34, [%r9+924];
	fma.rn.f32 	%f35, %f33, %f34, %f32;
	ld.shared.f32 	%f36, [%r6+32];
	ld.shared.f32 	%f37, [%r9+1056];
	fma.rn.f32 	%f38, %f36, %f37, %f35;
	ld.shared.f32 	%f39, [%r6+36];
	ld.shared.f32 	%f40, [%r9+1188];
	fma.rn.f32 	%f41, %f39, %f40, %f38;
	ld.shared.f32 	%f42, [%r6+40];
	ld.shared.f32 	%f43, [%r9+1320];
	fma.rn.f32 	%f44, %f42, %f43, %f41;
	ld.shared.f32 	%f45, [%r6+44];
	ld.shared.f32 	%f46, [%r9+1452];
	fma.rn.f32 	%f47, %f45, %f46, %f44;
	ld.shared.f32 	%f48, [%r6+48];
	ld.shared.f32 	%f49, [%r9+1584];
	fma.rn.f32 	%f50, %f48, %f49, %f47;
	ld.shared.f32 	%f51, [%r6+52];
	ld.shared.f32 	%f52, [%r9+1716];
	fma.rn.f32 	%f53, %f51, %f52, %f50;
	ld.shared.f32 	%f54, [%r6+56];
	ld.shared.f32 	%f55, [%r9+1848];
	fma.rn.f32 	%f56, %f54, %f55, %f53;
	ld.shared.f32 	%f57, [%r6+60];
	ld.shared.f32 	%f58, [%r9+1980];
	fma.rn.f32 	%f59, %f57, %f58, %f56;
	ld.shared.f32 	%f60, [%r6+64];
	ld.shared.f32 	%f61, [%r9+2112];
	fma.rn.f32 	%f62, %f60, %f61, %f59;
	ld.shared.f32 	%f63, [%r6+68];
	ld.shared.f32 	%f64, [%r9+2244];
	fma.rn.f32 	%f65, %f63, %f64, %f62;
	ld.shared.f32 	%f66, [%r6+72];
	ld.shared.f32 	%f67, [%r9+2376];
	fma.rn.f32 	%f68, %f66, %f67, %f65;
	ld.shared.f32 	%f69, [%r6+76];
	ld.shared.f32 	%f70, [%r9+2508];
	fma.rn.f32 	%f71, %f69, %f70, %f68;
	ld.shared.f32 	%f72, [%r6+80];
	ld.shared.f32 	%f73, [%r9+2640];
	fma.rn.f32 	%f74, %f72, %f73, %f71;
	ld.shared.f32 	%f75, [%r6+84];
	ld.shared.f32 	%f76, [%r9+2772];
	fma.rn.f32 	%f77, %f75, %f76, %f74;
	ld.shared.f32 	%f78, [%r6+88];
	ld.shared.f32 	%f79, [%r9+2904];
	fma.rn.f32 	%f80, %f78, %f79, %f77;
	ld.shared.f32 	%f81, [%r6+92];
	ld.shared.f32 	%f82, [%r9+3036];
	fma.rn.f32 	%f83, %f81, %f82, %f80;
	ld.shared.f32 	%f84, [%r6+96];
	ld.shared.f32 	%f85, [%r9+3168];
	fma.rn.f32 	%f86, %f84, %f85, %f83;
	ld.shared.f32 	%f87, [%r6+100];
	ld.shared.f32 	%f88, [%r9+3300];
	fma.rn.f32 	%f89, %f87, %f88, %f86;
	ld.shared.f32 	%f90, [%r6+104];
	ld.shared.f32 	%f91, [%r9+3432];
	fma.rn.f32 	%f92, %f90, %f91, %f89;
	ld.shared.f32 	%f93, [%r6+108];
	ld.shared.f32 	%f94, [%r9+3564];
	fma.rn.f32 	%f95, %f93, %f94, %f92;
	ld.shared.f32 	%f96, [%r6+112];
	ld.shared.f32 	%f97, [%r9+3696];
	fma.rn.f32 	%f98, %f96, %f97, %f95;
	ld.shared.f32 	%f99, [%r6+116];
	ld.shared.f32 	%f100, [%r9+3828];
	fma.rn.f32 	%f101, %f99, %f100, %f98;
	ld.shared.f32 	%f102, [%r6+120];
	ld.shared.f32 	%f103, [%r9+3960];
	fma.rn.f32 	%f104, %f102, %f103, %f101;
	ld.shared.f32 	%f105, [%r6+124];
	ld.shared.f32 	%f106, [%r9+4092];
	fma.rn.f32 	%f110, %f105, %f106, %f104;
	bar.sync 	0;
	add.s32 	%r42, %r42, 1;
	setp.ne.s32 	%p8, %r42, 0;
	add.s32 	%r41, %r41, %r12;
	add.s32 	%r40, %r40, 32;
	add.s32 	%r39, %r39, 32;
	add.s32 	%r38, %r38, 32;
	@%p8 bra 	$L__BB2_2;
$L__BB2_7:
	setp.ge.s32 	%p9, %r3, %r24;
	setp.ge.s32 	%p10, %r5, %r25;
	or.pred  	%p11, %p9, %p10;
	@%p11 bra 	$L__BB2_9;
	mad.lo.s32 	%r37, %r25, %r3, %r5;
	cvta.to.global.u64 	%rd10, %rd5;
	mul.wide.s32 	%rd11, %r37, 4;
	add.s64 	%rd12, %rd10, %rd11;
	st.global.f32 	[%rd12], %f110;
$L__BB2_9:
	ret;

}


// ===== COMPILED SASS (sm_100) =====

	.target	sm_100

	.elftype	@"ET_EXEC"


//--------------------- .note.nv.tkinfo           --------------------------
	.section	.note.nv.tkinfo,"",@"SHT_NOTE"
	.sectionflags	@"SHF_NOTE_NV_TKINFO"
	.tkinfo
        /*0018*/ 	.word	0x00000002
        /*0030*/ 	.string	""
        /*0030*/ 	.string	"ptxas"
        /*0030*/ 	.string	"Cuda compilation tools, release 13.0, V13.0.88"
        /*0030*/ 	.string	"Build cuda_13.0.r13.0/compiler.36424714_0"
        /*0030*/ 	.string	"-arch sm_100 -m 64 "



//--------------------- .note.nv.cuinfo           --------------------------
	.section	.note.nv.cuinfo,"",@"SHT_NOTE"
	.sectionflags	@"SHF_NOTE_NV_CUINFO"
        /*0018*/ 	.short	0x0002
        /*001a*/ 	.short	0x0064
        /*001c*/ 	.short	0x0082
	.zero		2


//--------------------- .nv.info                  --------------------------
	.section	.nv.info,"",@"SHT_CUDA_INFO"
	.align	4


	//----- nvinfo : EIATTR_REGCOUNT
	.align		4
        /*0000*/ 	.byte	0x04, 0x2f
        /*0002*/ 	.short	(.L_1 - .L_0)
	.align		4
.L_0:
        /*0004*/ 	.word	index@(_Z12matmul_naiveiiiPKfS0_Pf)
        /*0008*/ 	.word	0x00000020


	//----- nvinfo : EIATTR_FRAME_SIZE
	.align		4
.L_1:
        /*000c*/ 	.byte	0x04, 0x11
        /*000e*/ 	.short	(.L_3 - .L_2)
	.align		4
.L_2:
        /*0010*/ 	.word	index@(_Z12matmul_naiveiiiPKfS0_Pf)
        /*0014*/ 	.word	0x00000000


	//----- nvinfo : EIATTR_REGCOUNT
	.align		4
.L_3:
        /*0018*/ 	.byte	0x04, 0x2f
        /*001a*/ 	.short	(.L_5 - .L_4)
	.align		4
.L_4:
        /*001c*/ 	.word	index@(_Z17matmul_coal_optimiiiPKfS0_Pf)
        /*0020*/ 	.word	0x00000020


	//----- nvinfo : EIATTR_FRAME_SIZE
	.align		4
.L_5:
        /*0024*/ 	.byte	0x04, 0x11
        /*0026*/ 	.short	(.L_7 - .L_6)
	.align		4
.L_6:
        /*0028*/ 	.word	index@(_Z17matmul_coal_optimiiiPKfS0_Pf)
        /*002c*/ 	.word	0x00000000


	//----- nvinfo : EIATTR_REGCOUNT
	.align		4
.L_7:
        /*0030*/ 	.byte	0x04, 0x2f
        /*0032*/ 	.short	(.L_9 - .L_8)
	.align		4
.L_8:
        /*0034*/ 	.word	index@(_Z16matmul_conflictsiiiPKfS0_Pf)
        /*0038*/ 	.word	0x0000001f


	//----- nvinfo : EIATTR_FRAME_SIZE
	.align		4
.L_9:
        /*003c*/ 	.byte	0x04, 0x11
        /*003e*/ 	.short	(.L_11 - .L_10)
	.align		4
.L_10:
        /*0040*/ 	.word	index@(_Z16matmul_conflictsiiiPKfS0_Pf)
        /*0044*/ 	.word	0x00000000


	//----- nvinfo : EIATTR_MIN_STACK_SIZE
	.align		4
.L_11:
        /*0048*/ 	.byte	0x04, 0x12
        /*004a*/ 	.short	(.L_13 - .L_12)
	.align		4
.L_12:
        /*004c*/ 	.word	index@(_Z16matmul_conflictsiiiPKfS0_Pf)
        /*0050*/ 	.word	0x00000000


	//----- nvinfo : EIATTR_MIN_STACK_SIZE
	.align		4
.L_13:
        /*0054*/ 	.byte	0x04, 0x12
        /*0056*/ 	.short	(.L_15 - .L_14)
	.align		4
.L_14:
        /*0058*/ 	.word	index@(_Z17matmul_coal_optimiiiPKfS0_Pf)
        /*005c*/ 	.word	0x00000000


	//----- nvinfo : EIATTR_MIN_STACK_SIZE
	.align		4
.L_15:
        /*0060*/ 	.byte	0x04, 0x12
        /*0062*/ 	.short	(.L_17 - .L_16)
	.align		4
.L_16:
        /*0064*/ 	.word	index@(_Z12matmul_naiveiiiPKfS0_Pf)
        /*0068*/ 	.word	0x00000000
.L_17:


//--------------------- .nv.compat                --------------------------
	.section	.nv.compat,"",@"SHT_CUDA_COMPAT_INFO"
	.align	4
        /*0000*/ 	.byte	0x02, 0x09, 0x00, 0x00, 0x02, 0x02, 0x01, 0x00, 0x02, 0x05, 0x05, 0x00, 0x03, 0x07, 0x01, 0x01
        /*0010*/ 	.byte	0x02, 0x03, 0x00, 0x00, 0x02, 0x06, 0x01, 0x00, 0x04, 0x0b, 0x08, 0x00, 0x09, 0x00, 0x00, 0x00
        /*0020*/ 	.byte	0x00, 0x00, 0x00, 0x00


//--------------------- .nv.info._Z16matmul_conflictsiiiPKfS0_Pf --------------------------
	.section	.nv.info._Z16matmul_conflictsiiiPKfS0_Pf,"",@"SHT_CUDA_INFO"
	.sectionflags	@""
	.align	4


	//----- nvinfo : EIATTR_CUDA_API_VERSION
	.align		4
        /*0000*/ 	.byte	0x04, 0x37
        /*0002*/ 	.short	(.L_19 - .L_18)
.L_18:
        /*0004*/ 	.word	0x00000082


	//----- nvinfo : EIATTR_KPARAM_INFO
	.align		4
.L_19:
        /*0008*/ 	.byte	0x04, 0x17
        /*000a*/ 	.short	(.L_21 - .L_20)
.L_20:
        /*000c*/ 	.word	0x00000000
        /*0010*/ 	.short	0x0005
        /*0012*/ 	.short	0x0020
        /*0014*/ 	.byte	0x00, 0xf5, 0x21, 0x00


	//----- nvinfo : EIATTR_KPARAM_INFO
	.align		4
.L_21:
        /*0018*/ 	.byte	0x04, 0x17
        /*001a*/ 	.short	(.L_23 - .L_22)
.L_22:
        /*001c*/ 	.word	0x00000000
        /*0020*/ 	.short	0x0004
        /*0022*/ 	.short	0x0018
        /*0024*/ 	.byte	0x00, 0xf5, 0x21, 0x00


	//----- nvinfo : EIATTR_KPARAM_INFO
	.align		4
.L_23:
        /*0028*/ 	.byte	0x04, 0x17
        /*002a*/ 	.short	(.L_25 - .L_24)
.L_24:
        /*002c*/ 	.word	0x00000000
        /*0030*/ 	.short	0x0003
        /*0032*/ 	.short	0x0010
        /*0034*/ 	.byte	0x00, 0xf5, 0x21, 0x00


	//----- nvinfo : EIATTR_KPARAM_INFO
	.align		4
.L_25:
        /*0038*/ 	.byte	0x04, 0x17
        /*003a*/ 	.short	(.L_27 - .L_26)
.L_26:
        /*003c*/ 	.word	0x00000000
        /*0040*/ 	.short	0x0002
        /*0042*/ 	.short	0x0008
        /*0044*/ 	.byte	0x00, 0xf0, 0x11, 0x00


	//----- nvinfo : EIATTR_KPARAM_INFO
	.align		4
.L_27:
        /*0048*/ 	.byte	0x04, 0x17
        /*004a*/ 	.short	(.L_29 - .L_28)
.L_28:
        /*004c*/ 	.word	0x00000000
        /*0050*/ 	.short	0x0001
        /*0052*/ 	.short	0x0004
        /*0054*/ 	.byte	0x00, 0xf0, 0x11, 0x00


	//----- nvinfo : EIATTR_KPARAM_INFO
	.align		4
.L_29:
        /*0058*/ 	.byte	0x04, 0x17
        /*005a*/ 	.short	(.L_31 - .L_30)
.L_30:
        /*005c*/ 	.word	0x00000000
        /*0060*/ 	.short	0x0000
        /*0062*/ 	.short	0x0000
        /*0064*/ 	.byte	0x00, 0xf0, 0x11, 0x00


	//----- nvinfo : EIATTR_SPARSE_MMA_MASK
	.align		4
.L_31:
        /*0068*/ 	.byte	0x03, 0x50
        /*006a*/ 	.short	0x0000


	//----- nvinfo : EIATTR_MAXREG_COUNT
	.align		4
        /*006c*/ 	.byte	0x03, 0x1b
        /*006e*/ 	.short	0x00ff


	//----- nvinfo : EIATTR_NUM_BARRIERS
	.align		4
        /*0070*/ 	.byte	0x02, 0x4c
        /*0072*/ 	.byte	0x01
	.zero		1


	//----- nvinfo : EIATTR_MERCURY_ISA_VERSION
	.align		4
        /*0074*/ 	.byte	0x03, 0x5f
        /*0076*/ 	.short	0x0101


	//----- nvinfo : EIATTR_VRC_CTA_INIT_COUNT
	.align		4
        /*0078*/ 	.byte	0x02, 0x4a
	.zero		1
	.zero		1


	//----- nvinfo : EIATTR_EXIT_INSTR_OFFSETS
	.align		4
        /*007c*/ 	.byte	0x04, 0x1c
        /*007e*/ 	.short	(.L_33 - .L_32)


	//   ....[0]....
.L_32:
        /*0080*/ 	.word	0x00000990


	//   ....[1]....
        /*0084*/ 	.word	0x000009e0


	//----- nvinfo : EIATTR_CBANK_PARAM_SIZE
	.align		4
.L_33:
        /*0088*/ 	.byte	0x03, 0x19
        /*008a*/ 	.short	0x0028


	//----- nvinfo : EIATTR_PARAM_CBANK
	.align		4
        /*008c*/ 	.byte	0x04, 0x0a
        /*008e*/ 	.short	(.L_35 - .L_34)
	.align		4
.L_34:
        /*0090*/ 	.word	index@(.nv.constant0._Z16matmul_conflictsiiiPKfS0_Pf)
        /*0094*/ 	.short	0x0380
        /*0096*/ 	.short	0x0028


	//----- nvinfo : EIATTR_SW_WAR
	.align		4
.L_35:
        /*0098*/ 	.byte	0x04, 0x36
        /*009a*/ 	.short	(.L_37 - .L_36)
.L_36:
        /*009c*/ 	.word	0x00000008
.L_37:


//--------------------- .nv.info._Z17matmul_coal_optimiiiPKfS0_Pf --------------------------
	.section	.nv.info._Z17matmul_coal_optimiiiPKfS0_Pf,"",@"SHT_CUDA_INFO"
	.sectionflags	@""
	.align	4


	//----- nvinfo : EIATTR_CUDA_API_VERSION
	.align		4
        /*0000*/ 	.byte	0x04, 0x37
        /*0002*/ 	.short	(.L_39 - .L_38)
.L_38:
        /*0004*/ 	.word	0x00000082


	//----- nvinfo : EIATTR_KPARAM_INFO
	.align		4
.L_39:
        /*0008*/ 	.byte	0x04, 0x17
        /*000a*/ 	.short	(.L_41 - .L_40)
.L_40:
        /*000c*/ 	.word	0x00000000
        /*0010*/ 	.short	0x0005
        /*0012*/ 	.short	0x0020
        /*0014*/ 	.byte	0x00, 0xf5, 0x21, 0x00


	//----- nvinfo : EIATTR_KPARAM_INFO
	.align		4
.L_41:
        /*0018*/ 	.byte	0x04, 0x17
        /*001a*/ 	.short	(.L_43 - .L_42)
.L_42:
        /*001c*/ 	.word	0x00000000
        /*0020*/ 	.short	0x0004
        /*0022*/ 	.short	0x0018
        /*0024*/ 	.byte	0x00, 0xf5, 0x21, 0x00


	//----- nvinfo : EIATTR_KPARAM_INFO
	.align		4
.L_43:
        /*0028*/ 	.byte	0x04, 0x17
        /*002a*/ 	.short	(.L_45 - .L_44)
.L_44:
        /*002c*/ 	.word	0x00000000
        /*0030*/ 	.short	0x0003
        /*0032*/ 	.short	0x0010
        /*0034*/ 	.byte	0x00, 0xf5, 0x21, 0x00


	//----- nvinfo : EIATTR_KPARAM_INFO
	.align		4
.L_45:
        /*0038*/ 	.byte	0x04, 0x17
        /*003a*/ 	.short	(.L_47 - .L_46)
.L_46:
        /*003c*/ 	.word	0x00000000
        /*0040*/ 	.short	0x0002
        /*0042*/ 	.short	0x0008
        /*0044*/ 	.byte	0x00, 0xf0, 0x11, 0x00


	//----- nvinfo : EIATTR_KPARAM_INFO
	.align		4
.L_47:
        /*0048*/ 	.byte	0x04, 0x17
        /*004a*/ 	.short	(.L_49 - .L_48)
.L_48:
        /*004c*/ 	.word	0x00000000
        /*0050*/ 	.short	0x0001
        /*0052*/ 	.short	0x0004
        /*0054*/ 	.byte	0x00, 0xf0, 0x11, 0x00


	//----- nvinfo : EIATTR_KPARAM_INFO
	.align		4
.L_49:
        /*0058*/ 	.byte	0x04, 0x17
        /*005a*/ 	.short	(.L_51 - .L_50)
.L_50:
        /*005c*/ 	.word	0x00000000
        /*0060*/ 	.short	0x0000
        /*0062*/ 	.short	0x0000
        /*0064*/ 	.byte	0x00, 0xf0, 0x11, 0x00


	//----- nvinfo : EIATTR_SPARSE_MMA_MASK
	.align		4
.L_51:
        /*0068*/ 	.byte	0x03, 0x50
        /*006a*/ 	.short	0x0000


	//----- nvinfo : EIATTR_MAXREG_COUNT
	.align		4
        /*006c*/ 	.byte	0x03, 0x1b
        /*006e*/ 	.short	0x00ff


	//----- nvinfo : EIATTR_NUM_BARRIERS
	.align		4
        /*0070*/ 	.byte	0x02, 0x4c
        /*0072*/ 	.byte	0x01
	.zero		1


	//----- nvinfo : EIATTR_MERCURY_ISA_VERSION
	.align		4
        /*0074*/ 	.byte	0x03, 0x5f
        /*0076*/ 	.short	0x0101


	//----- nvinfo : EIATTR_VRC_CTA_INIT_COUNT
	.align		4
        /*0078*/ 	.byte	0x02, 0x4a
	.zero		1
	.zero		1


	//----- nvinfo : EIATTR_EXIT_INSTR_OFFSETS
	.align		4
        /*007c*/ 	.byte	0x04, 0x1c
        /*007e*/ 	.short	(.L_53 - .L_52)


	//   ....[0]....
.L_52:
        /*0080*/ 	.word	0x00000850


	//   ....[1]....
        /*0084*/ 	.word	0x000008a0


	//----- nvinfo : EIATTR_CBANK_PARAM_SIZE
	.align		4
.L_53:
        /*0088*/ 	.byte	0x03, 0x19
        /*008a*/ 	.short	0x0028


	//----- nvinfo : EIATTR_PARAM_CBANK
	.align		4
        /*008c*/ 	.byte	0x04, 0x0a
        /*008e*/ 	.short	(.L_55 - .L_54)
	.align		4
.L_54:
        /*0090*/ 	.word	index@(.nv.constant0._Z17matmul_coal_optimiiiPKfS0_Pf)
        /*0094*/ 	.short	0x0380
        /*0096*/ 	.short	0x0028


	//----- nvinfo : EIATTR_SW_WAR
	.align		4
.L_55:
        /*0098*/ 	.byte	0x04, 0x36
        /*009a*/ 	.short	(.L_57 - .L_56)
.L_56:
        /*009c*/ 	.word	0x00000008
.L_57:


//--------------------- .nv.info._Z12matmul_naiveiiiPKfS0_Pf --------------------------
	.section	.nv.info._Z12matmul_naiveiiiPKfS0_Pf,"",@"SHT_CUDA_INFO"
	.sectionflags	@""
	.align	4


	//----- nvinfo : EIATTR_CUDA_API_VERSION
	.align		4
        /*0000*/ 	.byte	0x04, 0x37
        /*0002*/ 	.short	(.L_59 - .L_58)
.L_58:
        /*0004*/ 	.word	0x00000082


	//----- nvinfo : EIATTR_KPARAM_INFO
	.align		4
.L_59:
        /*0008*/ 	.byte	0x04, 0x17
        /*000a*/ 	.short	(.L_61 - .L_60)
.L_60:
        /*000c*/ 	.word	0x00000000
        /*0010*/ 	.short	0x0005
        /*0012*/ 	.short	0x0020
        /*0014*/ 	.byte	0x00, 0xf5, 0x21, 0x00


	//----- nvinfo : EIATTR_KPARAM_INFO
	.align		4
.L_61:
        /*0018*/ 	.byte	0x04, 0x17
        /*001a*/ 	.short	(.L_63 - .L_62)
.L_62:
        /*001c*/ 	.word	0x00000000
        /*0020*/ 	.short	0x0004
        /*0022*/ 	.short	0x0018
        /*0024*/ 	.byte	0x00, 0xf5, 0x21, 0x00


	//----- nvinfo : EIATTR_KPARAM_INFO
	.align		4
.L_63:
        /*0028*/ 	.byte	0x04, 0x17
        /*002a*/ 	.short	(.L_65 - .L_64)
.L_64:
        /*002c*/ 	.word	0x00000000
        /*0030*/ 	.short	0x0003
        /*0032*/ 	.short	0x0010
        /*0034*/ 	.byte	0x00, 0xf5, 0x21, 0x00


	//----- nvinfo : EIATTR_KPARAM_INFO
	.align		4
.L_65:
        /*0038*/ 	.byte	0x04, 0x17
        /*003a*/ 	.short	(.L_67 - .L_66)
.L_66:
        /*003c*/ 	.word	0x00000000
        /*0040*/ 	.short	0x0002
        /*0042*/ 	.short	0x0008
        /*0044*/ 	.byte	0x00, 0xf0, 0x11, 0x00


	//----- nvinfo : EIATTR_KPARAM_INFO
	.align		4
.L_67:
        /*0048*/ 	.byte	0x04, 0x17
        /*004a*/ 	.short	(.L_69 - .L_68)
.L_68:
        /*004c*/ 	.word	0x00000000
        /*0050*/ 	.short	0x0001
        /*0052*/ 	.short	0x0004
        /*0054*/ 	.byte	0x00, 0xf0, 0x11, 0x00


	//----- nvinfo : EIATTR_KPARAM_INFO
	.align		4
.L_69:
        /*0058*/ 	.byte	0x04, 0x17
        /*005a*/ 	.short	(.L_71 - .L_70)
.L_70:
        /*005c*/ 	.word	0x00000000
        /*0060*/ 	.short	0x0000
        /*0062*/ 	.short	0x0000
        /*0064*/ 	.byte	0x00, 0xf0, 0x11, 0x00


	//----- nvinfo : EIATTR_SPARSE_MMA_MASK
	.align		4
.L_71:
        /*0068*/ 	.byte	0x03, 0x50
        /*006a*/ 	.short	0x0000


	//----- nvinfo : EIATTR_MAXREG_COUNT
	.align		4
        /*006c*/ 	.byte	0x03, 0x1b
        /*006e*/ 	.short	0x00ff


	//----- nvinfo : EIATTR_MERCURY_ISA_VERSION
	.align		4
        /*0070*/ 	.byte	0x03, 0x5f
        /*0072*/ 	.short	0x0101


	//----- nvinfo : EIATTR_VRC_CTA_INIT_COUNT
	.align		4
        /*0074*/ 	.byte	0x02, 0x4a
	.zero		1
	.zero		1


	//----- nvinfo : EIATTR_EXIT_INSTR_OFFSETS
	.align		4
        /*0078*/ 	.byte	0x04, 0x1c
        /*007a*/ 	.short	(.L_73 - .L_72)


	//   ....[0]....
.L_72:
        /*007c*/ 	.word	0x000000c0


	//   ....[1]....
        /*0080*/ 	.word	0x000008e0


	//----- nvinfo : EIATTR_CBANK_PARAM_SIZE
	.align		4
.L_73:
        /*0084*/ 	.byte	0x03, 0x19
        /*0086*/ 	.short	0x0028


	//----- nvinfo : EIATTR_PARAM_CBANK
	.align		4
        /*0088*/ 	.byte	0x04, 0x0a
        /*008a*/ 	.short	(.L_75 - .L_74)
	.align		4
.L_74:
        /*008c*/ 	.word	index@(.nv.constant0._Z12matmul_naiveiiiPKfS0_Pf)
        /*0090*/ 	.short	0x0380
        /*0092*/ 	.short	0x0028


	//----- nvinfo : EIATTR_SW_WAR
	.align		4
.L_75:
        /*0094*/ 	.byte	0x04, 0x36
        /*0096*/ 	.short	(.L_77 - .L_76)
.L_76:
        /*0098*/ 	.word	0x00000008
.L_77:


//--------------------- .nv.callgraph             --------------------------
	.section	.nv.callgraph,"",@"SHT_CUDA_CALLGRAPH"
	.align	4
	.sectionentsize	8
	.align		4
        /*0000*/ 	.word	0x00000000
	.align		4
        /*0004*/ 	.word	0xffffffff
	.align		4
        /*0008*/ 	.word	0x00000000
	.align		4
        /*000c*/ 	.word	0xfffffffe
	.align		4
        /*0010*/ 	.word	0x00000000
	.align		4
        /*0014*/ 	.word	0xfffffffd
	.align		4
        /*0018*/ 	.word	0x00000000
	.align		4
        /*001c*/ 	.word	0xfffffffc


//--------------------- .text._Z16matmul_conflictsiiiPKfS0_Pf --------------------------
	.section	.text._Z16matmul_conflictsiiiPKfS0_Pf,"ax",@progbits
	.align	128
        .global         _Z16matmul_conflictsiiiPKfS0_Pf
        .type           _Z16matmul_conflictsiiiPKfS0_Pf,@function
        .size           _Z16matmul_conflictsiiiPKfS0_Pf,(.L_x_11 - _Z16matmul_conflictsiiiPKfS0_Pf)
        .other          _Z16matmul_conflictsiiiPKfS0_Pf,@"STO_CUDA_ENTRY STV_DEFAULT"
_Z16matmul_conflictsiiiPKfS0_Pf:
.text._Z16matmul_conflictsiiiPKfS0_Pf:
[----:B------:R-:W-:Y:S01]  /*0000*/  LDC R1, c[0x0][0x37c] ;  /* 0x0000df00ff017b82 */ /* 0x000fe20000000800 */
[----:B------:R-:W0:Y:S01]  /*0010*/  S2R R0, SR_TID.Y ;  /* 0x0000000000007919 */ /* 0x000e220000002200 */
[----:B------:R-:W1:Y:S01]  /*0020*/  LDCU UR5, c[0x0][0x388] ;  /* 0x00007100ff0577ac */ /* 0x000e620008000800 */
[----:B------:R-:W-:Y:S01]  /*0030*/  HFMA2 R16, -RZ, RZ, 0, 0 ;  /* 0x00000000ff107431 */ /* 0x000fe200000001ff */
[----:B------:R-:W0:Y:S01]  /*0040*/  S2R R3, SR_CTAID.Y ;  /* 0x0000000000037919 */ /* 0x000e220000002600 */
[----:B------:R-:W2:Y:S01]  /*0050*/  LDCU.64 UR6, c[0x0][0x358] ;  /* 0x00006b00ff0677ac */ /* 0x000ea20008000a00 */
[----:B------:R-:W3:Y:S01]  /*0060*/  S2R R5, SR_TID.X ;  /* 0x0000000000057919 */ /* 0x000ee20000002100 */
[----:B------:R-:W3:Y:S01]  /*0070*/  S2R R10, SR_CTAID.X ;  /* 0x00000000000a7919 */ /* 0x000ee20000002500 */
[----:B-1----:R-:W-:Y:S01]  /*0080*/  UISETP.GE.AND UP0, UPT, UR5, 0x1, UPT ;  /* 0x000000010500788c */ /* 0x002fe2000bf06270 */
[----:B0-----:R-:W-:Y:S02]  /*0090*/  LEA R2, R3, R0, 0x5 ;  /* 0x0000000003027211 */ /* 0x001fe400078e28ff */
[----:B---3--:R-:W-:-:S06]  /*00a0*/  LEA R3, R10, R5, 0x5 ;  /* 0x000000050a037211 */ /* 0x008fcc00078e28ff */
[----:B--2---:R-:W-:Y:S05]  /*00b0*/  BRA.U !UP0, `(.L_x_0) ;  /* 0x0000000908287547 */ /* 0x004fea000b800000 */
[----:B------:R-:W0:Y:S01]  /*00c0*/  S2R R9, SR_CgaCtaId ;  /* 0x0000000000097919 */ /* 0x000e220000008800 */
[----:B------:R-:W1:Y:S01]  /*00d0*/  LDCU UR8, c[0x0][0x384] ;  /* 0x00007080ff0877ac */ /* 0x000e620008000800 */
[----:B------:R-:W2:Y:S01]  /*00e0*/  LDC R4, c[0x0][0x384] ;  /* 0x0000e100ff047b82 */ /* 0x000ea20000000800 */
[----:B------:R-:W-:Y:S01]  /*00f0*/  MOV R6, 0x400 ;  /* 0x0000040000067802 */ /* 0x000fe20000000f00 */
[----:B------:R-:W-:Y:S01]  /*0100*/  UIADD3 UR4, UPT, UPT, UR5, 0x1f, URZ ;  /* 0x0000001f05047890 */ /* 0x000fe2000fffe0ff */
[----:B------:R-:W-:Y:S01]  /*0110*/  MOV R16, RZ ;  /* 0x000000ff00107202 */ /* 0x000fe20000000f00 */
[----:B------:R-:W3:Y:S01]  /*0120*/  LDCU UR10, c[0x0][0x388] ;  /* 0x00007100ff0a77ac */ /* 0x000ee20008000800 */
[----:B------:R-:W-:Y:S01]  /*0130*/  IADD3 R8, PT, PT, R6, 0x1080, RZ ;  /* 0x0000108006087810 */ /* 0x000fe20007ffe0ff */
[----:B------:R-:W-:Y:S01]  /*0140*/  USHF.R.U32.HI UR4, URZ, 0x5, UR4 ;  /* 0x00000005ff047899 */ /* 0x000fe20008011604 */
[----:B------:R-:W4:Y:S03]  /*0150*/  LDCU UR9, c[0x0][0x380] ;  /* 0x00007000ff0977ac */ /* 0x000f260008000800 */
[----:B------:R-:W-:Y:S01]  /*0160*/  UIADD3 UR4, UPT, UPT, -UR4, URZ, URZ ;  /* 0x000000ff04047290 */ /* 0x000fe2000fffe1ff */
[----:B-1----:R-:W-:-:S05]  /*0170*/  IMAD R11, R0, UR8, R5 ;  /* 0x00000008000b7c24 */ /* 0x002fca000f8e0205 */
[----:B------:R-:W-:Y:S02]  /*0180*/  LEA R11, R10, R11, 0x5 ;  /* 0x0000000b0a0b7211 */ /* 0x000fe400078e28ff */
[C---:B0-----:R-:W-:Y:S02]  /*0190*/  LEA R7, R9.reuse, R6, 0x18 ;  /* 0x0000000609077211 */ /* 0x041fe400078ec0ff */
[----:B------:R-:W-:-:S03]  /*01a0*/  LEA R6, R9, R8, 0x18 ;  /* 0x0000000809067211 */ /* 0x000fc600078ec0ff */
[----:B------:R-:W-:Y:S01]  /*01b0*/  IMAD R8, R0, 0x84, R7 ;  /* 0x0000008400087824 */ /* 0x000fe200078e0207 */
[----:B------:R-:W-:Y:S01]  /*01c0*/  LEA R7, R5, R6, 0x2 ;  /* 0x0000000605077211 */ /* 0x000fe200078e10ff */
[----:B------:R-:W-:-:S03]  /*01d0*/  IMAD R6, R2, UR5, R5 ;  /* 0x0000000502067c24 */ /* 0x000fc6000f8e0205 */
[----:B------:R-:W-:Y:S01]  /*01e0*/  LEA R10, R5, R8, 0x2 ;  /* 0x00000008050a7211 */ /* 0x000fe200078e10ff */
[----:B---34-:R-:W-:-:S07]  /*01f0*/  IMAD R9, R0, 0x84, R7 ;  /* 0x0000008400097824 */ /* 0x018fce00078e0207 */
.L_x_1:
[----:B------:R-:W-:Y:S02]  /*0200*/  ISETP.GE.AND P1, PT, R5, UR10, PT ;  /* 0x0000000a05007c0c */ /* 0x000fe4000bf26270 */
[----:B------:R-:W-:Y:S02]  /*0210*/  CS2R R18, SRZ ;  /* 0x0000000000127805 */ /* 0x000fe4000001ff00 */
[----:B------:R-:W-:Y:S02]  /*0220*/  ISETP.GE.AND P0, PT, R0, UR10, PT ;  /* 0x0000000a00007c0c */ /* 0x000fe4000bf06270 */
[----:B------:R-:W-:Y:S02]  /*0230*/  ISETP.GE.OR P1, PT, R2, UR9, P1 ;  /* 0x0000000902007c0c */ /* 0x000fe40008f26670 */
[----:B--2---:R-:W-:-:S11]  /*0240*/  ISETP.GE.OR P0, PT, R3, R4, P0 ;  /* 0x000000040300720c */ /* 0x004fd60000706670 */
[----:B------:R-:W0:Y:S08]  /*0250*/  @!P1 LDC.64 R14, c[0x0][0x390] ;  /* 0x0000e400ff0e9b82 */ /* 0x000e300000000a00 */
[----:B------:R-:W1:Y:S01]  /*0260*/  @!P0 LDC.64 R12, c[0x0][0x398] ;  /* 0x0000e600ff0c8b82 */ /* 0x000e620000000a00 */
[----:B0-----:R-:W-:-:S05]  /*0270*/  @!P1 IMAD.WIDE.U32 R14, R6, 0x4, R14 ;  /* 0x00000004060e9825 */ /* 0x001fca00078e000e */
[----:B------:R-:W2:Y:S01]  /*0280*/  @!P1 LDG.E R19, desc[UR6][R14.64] ;  /* 0x000000060e139981 */ /* 0x000ea2000c1e1900 */
[----:B-1----:R-:W-:-:S05]  /*0290*/  @!P0 IMAD.WIDE R12, R11, 0x4, R12 ;  /* 0x000000040b0c8825 */ /* 0x002fca00078e020c */
[----:B------:R-:W3:Y:S01]  /*02a0*/  @!P0 LDG.E R18, desc[UR6][R12.64] ;  /* 0x000000060c128981 */ /* 0x000ee2000c1e1900 */
[----:B------:R-:W-:-:S04]  /*02b0*/  UIADD3 UR4, UPT, UPT, UR4, 0x1, URZ ;  /* 0x0000000104047890 */ /* 0x000fc8000fffe0ff */
[----:B------:R-:W-:Y:S01]  /*02c0*/  UISETP.NE.AND UP0, UPT, UR4, URZ, UPT ;  /* 0x000000ff0400728c */ /* 0x000fe2000bf05270 */
[----:B------:R-:W-:Y:S02]  /*02d0*/  IADD3 R0, PT, PT, R0, 0x20, RZ ;  /* 0x0000002000007810 */ /* 0x000fe40007ffe0ff */
[----:B------:R-:W-:Y:S02]  /*02e0*/  IADD3 R5, PT, PT, R5, 0x20, RZ ;  /* 0x0000002005057810 */ /* 0x000fe40007ffe0ff */
[----:B------:R-:W-:Y:S02]  /*02f0*/  IADD3 R6, PT, PT, R6, 0x20, RZ ;  /* 0x0000002006067810 */ /* 0x000fe40007ffe0ff */
[----:B------:R-:W-:Y:S01]  /*0300*/  LEA R11, R4, R11, 0x5 ;  /* 0x0000000b040b7211 */ /* 0x000fe200078e28ff */
[----:B--2---:R-:W-:Y:S04]  /*0310*/  STS [R10], R19 ;  /* 0x000000130a007388 */ /* 0x004fe80000000800 */
[----:B---3--:R-:W-:Y:S01]  /*0320*/  STS [R9], R18 ;  /* 0x0000001209007388 */ /* 0x008fe20000000800 */
[----:B------:R-:W-:Y:S06]  /*0330*/  BAR.SYNC.DEFER_BLOCKING 0x0 ;  /* 0x0000000000007b1d */ /* 0x000fec0000010000 */
[----:B------:R-:W-:Y:S04]  /*0340*/  LDS R21, [R8] ;  /* 0x0000000008157984 */ /* 0x000fe80000000800 */
[----:B------:R-:W0:Y:S04]  /*0350*/  LDS R20, [R7] ;  /* 0x0000000007147984 */ /* 0x000e280000000800 */
[----:B------:R-:W-:Y:S04]  /*0360*/  LDS R27, [R8+0x4] ;  /* 0x00000400081b7984 */ /* 0x000fe80000000800 */
[----:B------:R-:W1:Y:S04]  /*0370*/  LDS R28, [R7+0x84] ;  /* 0x00008400071c7984 */ /* 0x000e680000000800 */
[----:B------:R-:W-:Y:S04]  /*0380*/  LDS R26, [R8+0x8] ;  /* 0x00000800081a7984 */ /* 0x000fe80000000800 */
[----:B------:R-:W2:Y:S04]  /*0390*/  LDS R17, [R7+0x108] ;  /* 0x0001080007117984 */ /* 0x000ea80000000800 */
[----:B------:R-:W-:Y:S04]  /*03a0*/  LDS R14, [R8+0xc] ;  /* 0x00000c00080e7984 */ /* 0x000fe80000000800 */
[----:B------:R-:W3:Y:S04]  /*03b0*/  LDS R13, [R7+0x18c] ;  /* 0x00018c00070d7984 */ /* 0x000ee80000000800 */
[----:B------:R-:W-:Y:S04]  /*03c0*/  LDS R22, [R8+0x10] ;  /* 0x0000100008167984 */ /* 0x000fe80000000800 */
[----:B------:R-:W4:Y:S04]  /*03d0*/  LDS R23, [R7+0x210] ;  /* 0x0002100007177984 */ /* 0x000f280000000800 */
[----:B------:R-:W-:Y:S04]  /*03e0*/  LDS R24, [R8+0x14] ;  /* 0x0000140008187984 */ /* 0x000fe80000000800 */
[----:B------:R-:W5:Y:S01]  /*03f0*/  LDS R25, [R7+0x294] ;  /* 0x0002940007197984 */ /* 0x000f620000000800 */
[----:B0-----:R-:W-:-:S03]  /*0400*/  FFMA R16, R21, R20, R16 ;  /* 0x0000001415107223 */ /* 0x001fc60000000010 */
[----:B------:R-:W-:Y:S04]  /*0410*/  LDS R20, [R8+0x18] ;  /* 0x0000180008147984 */ /* 0x000fe80000000800 */
[----:B------:R-:W0:Y:S01]  /*0420*/  LDS R21, [R7+0x318] ;  /* 0x0003180007157984 */ /* 0x000e220000000800 */
[----:B-1----:R-:W-:-:S03]  /*0430*/  FFMA R27, R27, R28, R16 ;  /* 0x0000001c1b1b7223 */ /* 0x002fc60000000010 */
[----:B------:R-:W-:Y:S04]  /*0440*/  LDS R18, [R8+0x1c] ;  /* 0x00001c0008127984 */ /* 0x000fe80000000800 */
[----:B------:R-:W1:Y:S01]  /*0450*/  LDS R19, [R7+0x39c] ;  /* 0x00039c0007137984 */ /* 0x000e620000000800 */
[----:B--2---:R-:W-:-:S03]  /*0460*/  FFMA R27, R26, R17, R27 ;  /* 0x000000111a1b7223 */ /* 0x004fc6000000001b */
[----:B------:R-:W-:Y:S04]  /*0470*/  LDS R16, [R8+0x20] ;  /* 0x0000200008107984 */ /* 0x000fe80000000800 */
[----:B------:R-:W2:Y:S01]  /*0480*/  LDS R17, [R7+0x420] ;  /* 0x0004200007117984 */ /* 0x000ea20000000800 */
[----:B---3--:R-:W-:-:S03]  /*0490*/  FFMA R27, R14, R13, R27 ;  /* 0x0000000d0e1b7223 */ /* 0x008fc6000000001b */
[----:B------:R-:W-:Y:S04]  /*04a0*/  LDS R14, [R8+0x24] ;  /* 0x00002400080e7984 */ /* 0x000fe80000000800 */
[----:B------:R-:W3:Y:S04]  /*04b0*/  LDS R15, [R7+0x4a4] ;  /* 0x0004a400070f7984 */ /* 0x000ee80000000800 */
[----:B------:R-:W-:Y:S04]  /*04c0*/  LDS R12, [R8+0x28] ;  /* 0x00002800080c7984 */ /* 0x000fe80000000800 */
[----:B------:R-:W3:Y:S01]  /*04d0*/  LDS R13, [R7+0x528] ;  /* 0x00052800070d7984 */ /* 0x000ee20000000800 */
[----:B----4-:R-:W-:-:S03]  /*04e0*/  FFMA R23, R22, R23, R27 ;  /* 0x0000001716177223 */ /* 0x010fc6000000001b */
[----:B------:R-:W-:Y:S01]  /*04f0*/  LDS R22, [R8+0x2c] ;  /* 0x00002c0008167984 */ /* 0x000fe20000000800 */
[----:B-----5:R-:W-:-:S03]  /*0500*/  FFMA R25, R24, R25, R23 ;  /* 0x0000001918197223 */ /* 0x020fc60000000017 */
[----:B------:R-:W4:Y:S01]  /*0510*/  LDS R23, [R7+0x5ac] ;  /* 0x0005ac0007177984 */ /* 0x000f220000000800 */
        /* <DEDUP_REMOVED lines=11> */
[----:B------:R-:W3:Y:S01]  /*05d0*/  LDS R17, [R7+0x7bc] ;  /* 0x0007bc0007117984 */ /* 0x000ee20000000800 */
[----:B------:R-:W-:-:S03]  /*05e0*/  FFMA R27, R12, R13, R15 ;  /* 0x0000000d0c1b7223 */ /* 0x000fc6000000000f */
[----:B------:R-:W-:Y:S04]  /*05f0*/  LDS R12, [R8+0x40] ;  /* 0x00004000080c7984 */ /* 0x000fe80000000800 */
[----:B------:R-:W5:Y:S04]  /*0600*/  LDS R13, [R7+0x840] ;  /* 0x00084000070d7984 */ /* 0x000f680000000800 */
[----:B------:R-:W-:Y:S04]  /*0610*/  LDS R14, [R8+0x44] ;  /* 0x00004400080e7984 */ /* 0x000fe80000000800 */
[----:B------:R-:W5:Y:S01]  /*0620*/  LDS R15, [R7+0x8c4] ;  /* 0x0008c400070f7984 */ /* 0x000f620000000800 */
[----:B----4-:R-:W-:-:S03]  /*0630*/  FFMA R23, R22, R23, R27 ;  /* 0x0000001716177223 */ /* 0x010fc6000000001b */
[----:B------:R-:W-:Y:S01]  /*0640*/  LDS R22, [R7+0x948] ;  /* 0x0009480007167984 */ /* 0x000fe20000000800 */
[----:B0-----:R-:W-:-:S03]  /*0650*/  FFMA R25, R24, R25, R23 ;  /* 0x0000001918197223 */ /* 0x001fc60000000017 */
        /* <DEDUP_REMOVED lines=10> */
[----:B-----5:R-:W-:-:S03]  /*0700*/  FFMA R25, R12, R13, R25 ;  /* 0x0000000d0c197223 */ /* 0x020fc60000000019 */
[----:B------:R-:W-:Y:S04]  /*0710*/  LDS R13, [R8+0x58] ;  /* 0x00005800080d7984 */ /* 0x000fe80000000800 */
[----:B------:R-:W4:Y:S01]  /*0720*/  LDS R12, [R7+0xb58] ;  /* 0x000b5800070c7984 */ /* 0x000f220000000800 */
[----:B------:R-:W-:-:S03]  /*0730*/  FFMA R26, R14, R15, R25 ;  /* 0x0000000f0e1a7223 */ /* 0x000fc60000000019 */
[----:B------:R-:W-:Y:S04]  /*0740*/  LDS R25, [R8+0x5c] ;  /* 0x00005c0008197984 */ /* 0x000fe80000000800 */
[----:B------:R-:W5:Y:S04]  /*0750*/  LDS R24, [R7+0xbdc] ;  /* 0x000bdc0007187984 */ /* 0x000f680000000800 */
[----:B------:R-:W-:Y:S04]  /*0760*/  LDS R15, [R8+0x60] ;  /* 0x00006000080f7984 */ /* 0x000fe80000000800 */
[----:B------:R-:W5:Y:S01]  /*0770*/  LDS R14, [R7+0xc60] ;  /* 0x000c6000070e7984 */ /* 0x000f620000000800 */
[----:B0-----:R-:W-:-:S04]  /*0780*/  FFMA R23, R23, R22, R26 ;  /* 0x0000001617177223 */ /* 0x001fc8000000001a */
[----:B-1----:R-:W-:Y:S02]  /*0790*/  FFMA R23, R20, R21, R23 ;  /* 0x0000001514177223 */ /* 0x002fe40000000017 */
[----:B------:R-:W-:Y:S02]  /*07a0*/  LDS R21, [R8+0x64] ;  /* 0x0000640008157984 */ /* 0x000fe40000000800 */
[----:B--2---:R-:W-:Y:S02]  /*07b0*/  FFMA R22, R18, R19, R23 ;  /* 0x0000001312167223 */ /* 0x004fe40000000017 */
[----:B------:R-:W0:Y:S04]  /*07c0*/  LDS R20, [R7+0xce4] ;  /* 0x000ce40007147984 */ /* 0x000e280000000800 */
[----:B------:R-:W-:Y:S01]  /*07d0*/  LDS R18, [R8+0x68] ;  /* 0x0000680008127984 */ /* 0x000fe20000000800 */
[----:B---3--:R-:W-:-:S03]  /*07e0*/  FFMA R22, R17, R16, R22 ;  /* 0x0000001011167223 */ /* 0x008fc60000000016 */
[----:B------:R-:W1:Y:S04]  /*07f0*/  LDS R19, [R7+0xd68] ;  /* 0x000d680007137984 */ /* 0x000e680000000800 */
[----:B------:R-:W-:Y:S01]  /*0800*/  LDS R16, [R8+0x6c] ;  /* 0x00006c0008107984 */ /* 0x000fe20000000800 */
[----:B----4-:R-:W-:-:S03]  /*0810*/  FFMA R22, R13, R12, R22 ;  /* 0x0000000c0d167223 */ /* 0x010fc60000000016 */
[----:B------:R-:W2:Y:S04]  /*0820*/  LDS R17, [R7+0xdec] ;  /* 0x000dec0007117984 */ /* 0x000ea80000000800 */
[----:B------:R-:W-:Y:S01]  /*0830*/  LDS R12, [R8+0x70] ;  /* 0x00007000080c7984 */ /* 0x000fe20000000800 */
[----:B-----5:R-:W-:-:S03]  /*0840*/  FFMA R24, R25, R24, R22 ;  /* 0x0000001819187223 */ /* 0x020fc60000000016 */
[----:B------:R-:W3:Y:S04]  /*0850*/  LDS R13, [R7+0xe70] ;  /* 0x000e7000070d7984 */ /* 0x000ee80000000800 */
[----:B------:R-:W-:Y:S01]  /*0860*/  LDS R22, [R8+0x74] ;  /* 0x0000740008167984 */ /* 0x000fe20000000800 */
[----:B------:R-:W-:-:S03]  /*0870*/  FFMA R26, R15, R14, R24 ;  /* 0x0000000e0f1a7223 */ /* 0x000fc60000000018 */
[----:B------:R-:W4:Y:S04]  /*0880*/  LDS R23, [R7+0xef4] ;  /* 0x000ef40007177984 */ /* 0x000f280000000800 */
[----:B------:R-:W-:Y:S04]  /*0890*/  LDS R24, [R8+0x78] ;  /* 0x0000780008187984 */ /* 0x000fe80000000800 */
[----:B------:R-:W5:Y:S04]  /*08a0*/  LDS R25, [R7+0xf78] ;  /* 0x000f780007197984 */ /* 0x000f680000000800 */
[----:B------:R-:W-:Y:S04]  /*08b0*/  LDS R14, [R8+0x7c] ;  /* 0x00007c00080e7984 */ /* 0x000fe80000000800 */
[----:B------:R-:W5:Y:S01]  /*08c0*/  LDS R15, [R7+0xffc] ;  /* 0x000ffc00070f7984 */ /* 0x000f620000000800 */
[----:B0-----:R-:W-:-:S04]  /*08d0*/  FFMA R21, R21, R20, R26 ;  /* 0x0000001415157223 */ /* 0x001fc8000000001a */
[----:B-1----:R-:W-:-:S04]  /*08e0*/  FFMA R19, R18, R19, R21 ;  /* 0x0000001312137223 */ /* 0x002fc80000000015 */
[----:B--2---:R-:W-:-:S04]  /*08f0*/  FFMA R17, R16, R17, R19 ;  /* 0x0000001110117223 */ /* 0x004fc80000000013 */
[----:B---3--:R-:W-:-:S04]  /*0900*/  FFMA R13, R12, R13, R17 ;  /* 0x0000000d0c0d7223 */ /* 0x008fc80000000011 */
[----:B----4-:R-:W-:-:S04]  /*0910*/  FFMA R13, R22, R23, R13 ;  /* 0x00000017160d7223 */ /* 0x010fc8000000000d */
[----:B-----5:R-:W-:-:S04]  /*0920*/  FFMA R13, R24, R25, R13 ;  /* 0x00000019180d7223 */ /* 0x020fc8000000000d */
[----:B------:R-:W-:Y:S01]  /*0930*/  FFMA R16, R14, R15, R13 ;  /* 0x0000000f0e107223 */ /* 0x000fe2000000000d */
[----:B------:R-:W-:Y:S06]  /*0940*/  BAR.SYNC.DEFER_BLOCKING 0x0 ;  /* 0x0000000000007b1d */ /* 0x000fec0000010000 */
[----:B------:R-:W-:Y:S05]  /*0950*/  BRA.U UP0, `(.L_x_1) ;  /* 0xfffffff900287547 */ /* 0x000fea000b83ffff */
.L_x_0:
[----:B------:R-:W0:Y:S02]  /*0960*/  LDCU.64 UR4, c[0x0][0x380] ;  /* 0x00007000ff0477ac */ /* 0x000e240008000a00 */
[----:B0-----:R-:W-:-:S04]  /*0970*/  ISETP.GE.AND P0, PT, R3, UR5, PT ;  /* 0x0000000503007c0c */ /* 0x001fc8000bf06270 */
[----:B------:R-:W-:-:S13]  /*0980*/  ISETP.GE.OR P0, PT, R2, UR4, P0 ;  /* 0x0000000402007c0c */ /* 0x000fda0008706670 */
[----:B------:R-:W-:Y:S05]  /*0990*/  @P0 EXIT ;  /* 0x000000000000094d */ /* 0x000fea0003800000 */
[----:B------:R-:W0:Y:S01]  /*09a0*/  LDC.64 R4, c[0x0][0x3a0] ;  /* 0x0000e800ff047b82 */ /* 0x000e220000000a00 */
[----:B------:R-:W-:-:S04]  /*09b0*/  IMAD R3, R2, UR5, R3 ;  /* 0x0000000502037c24 */ /* 0x000fc8000f8e0203 */
[----:B0-----:R-:W-:-:S05]  /*09c0*/  IMAD.WIDE R2, R3, 0x4, R4 ;  /* 0x0000000403027825 */ /* 0x001fca00078e0204 */
[----:B------:R-:W-:Y:S01]  /*09d0*/  STG.E desc[UR6][R2.64], R16 ;  /* 0x0000001002007986 */ /* 0x000fe2000c101906 */
[----:B------:R-:W-:Y:S05]  /*09e0*/  EXIT ;  /* 0x000000000000794d */ /* 0x000fea0003800000 */
.L_x_2:
[----:B------:R-:W-:-:S00]  /*09f0*/  BRA `(.L_x_2) ;  /* 0xfffffffc00fc7947 */ /* 0x000fc0000383ffff */
[----:B------:R-:W-:-:S00]  /*0a00*/  NOP ;  /* 0x0000000000007918 */ /* 0x000fc00000000000 */
[----:B------:R-:W-:-:S00]  /*0a10*/  NOP ;  /* 0x0000000000007918 */ /* 0x000fc00000000000 */
[----:B------:R-:W-:-:S00]  /*0a20*/  NOP ;  /* 0x0000000000007918 */ /* 0x000fc00000000000 */
[----:B------:R-:W-:-:S00]  /*0a30*/  NOP ;  /* 0x0000000000007918 */ /* 0x000fc00000000000 */
[----:B------:R-:W-:-:S00]  /*0a40*/  NOP ;  /* 0x0000000000007918 */ /* 0x000fc00000000000 */
[----:B------:R-:W-:-:S00]  /*0a50*/  NOP ;  /* 0x0000000000007918 */ /* 0x000fc00000000000 */
[----:B------:R-:W-:-:S00]  /*0a60*/  NOP ;  /* 0x0000000000007918 */ /* 0x000fc00000000000 */
[----:B------:R-:W-:-:S00]  /*0a70*/  NOP ;  /* 0x0000000000007918 */ /* 0x000fc00000000000 */
.L_x_11:


//--------------------- .text._Z17matmul_coal_optimiiiPKfS0_Pf --------------------------
	.section	.text._Z17matmul_coal_optimiiiPKfS0_Pf,"ax",@progbits
	.align	128
        .global         _Z17matmul_coal_optimiiiPKfS0_Pf
        .type           _Z17matmul_coal_optimiiiPKfS0_Pf,@function
        .size           _Z17matmul_coal_optimiiiPKfS0_Pf,(.L_x_12 - _Z17matmul_coal_optimiiiPKfS0_Pf)
        .other          _Z17matmul_coal_optimiiiPKfS0_Pf,@"STO_CUDA_ENTRY STV_DEFAULT"
_Z17matmul_coal_optimiiiPKfS0_Pf:
.text._Z17matmul_coal_optimiiiPKfS0_Pf:
[----:B------:R-:W-:Y:S01]  /*0000*/  LDC R1, c[0x0][0x37c] ;  /* 0x0000df00ff017b82 */ /* 0x000fe20000000800 */
[----:B------:R-:W0:Y:S07]  /*0010*/  S2R R3, SR_TID.X ;  /* 0x0000000000037919 */ /* 0x000e2e0000002100 */
[----:B------:R-:W1:Y:S01]  /*0020*/  S2UR UR4, SR_CTAID.Y ;  /* 0x00000000000479c3 */ /* 0x000e620000002600 */
[----:B------:R-:W2:Y:S01]  /*0030*/  LDCU UR10, c[0x0][0x388] ;  /* 0x00007100ff0a77ac */ /* 0x000ea20008000800 */
[----:B------:R-:W-:Y:S01]  /*0040*/  HFMA2 R21, -RZ, RZ, 0, 0 ;  /* 0x00000000ff157431 */ /* 0x000fe200000001ff */
[----:B------:R-:W3:Y:S01]  /*0050*/  S2R R2, SR_CTAID.X ;  /* 0x0000000000027919 */ /* 0x000ee20000002500 */
[----:B------:R-:W4:Y:S01]  /*0060*/  LDCU.64 UR8, c[0x0][0x358] ;  /* 0x00006b00ff0877ac */ /* 0x000f220008000a00 */
[----:B--2---:R-:W-:-:S02]  /*0070*/  UISETP.GE.AND UP0, UPT, UR10, 0x1, UPT ;  /* 0x000000010a00788c */ /* 0x004fc4000bf06270 */
[----:B-1----:R-:W-:Y:S01]  /*0080*/  USHF.L.U32 UR4, UR4, 0x5, URZ ;  /* 0x0000000504047899 */ /* 0x002fe200080006ff */
[----:B0-----:R-:W-:Y:S02]  /*0090*/  SHF.R.U32.HI R17, RZ, 0x5, R3 ;  /* 0x00000005ff117819 */ /* 0x001fe40000011603 */
[----:B---3--:R-:W-:-:S03]  /*00a0*/  SHF.L.U32 R2, R2, 0x5, RZ ;  /* 0x0000000502027819 */ /* 0x008fc600000006ff */
[----:B------:R-:W-:Y:S02]  /*00b0*/  LOP3.LUT R18, R17, UR4, RZ, 0xfc, !PT ;  /* 0x0000000411127c12 */ /* 0x000fe4000f8efcff */
[----:B------:R-:W-:Y:S01]  /*00c0*/  LOP3.LUT R19, R2, 0x1f, R3, 0xf8, !PT ;  /* 0x0000001f02137812 */ /* 0x000fe200078ef803 */
[----:B----4-:R-:W-:Y:S06]  /*00d0*/  BRA.U !UP0, `(.L_x_3) ;  /* 0x0000000508d07547 */ /* 0x010fec000b800000 */
[----:B------:R-:W0:Y:S01]  /*00e0*/  S2UR UR7, SR_CgaCtaId ;  /* 0x00000000000779c3 */ /* 0x000e220000008800 */
[----:B------:R-:W1:Y:S01]  /*00f0*/  LDCU UR11, c[0x0][0x384] ;  /* 0x00007080ff0b77ac */ /* 0x000e620008000800 */
[----:B------:R-:W-:Y:S02]  /*0100*/  LOP3.LUT R16, R3, 0x1f, RZ, 0xc0, !PT ;  /* 0x0000001f03107812 */ /* 0x000fe400078ec0ff */
[----:B------:R-:W-:Y:S01]  /*0110*/  MOV R21, RZ ;  /* 0x000000ff00157202 */ /* 0x000fe20000000f00 */
[----:B------:R-:W-:Y:S01]  /*0120*/  UMOV UR5, 0x400 ;  /* 0x0000040000057882 */ /* 0x000fe20000000000 */
[----:B------:R-:W-:Y:S02]  /*0130*/  UIADD3 UR4, UPT, UPT, UR10, 0x1f, URZ ;  /* 0x0000001f0a047890 */ /* 0x000fe4000fffe0ff */
[----:B------:R-:W-:Y:S01]  /*0140*/  IMAD R6, R18, UR10, R16 ;  /* 0x0000000a12067c24 */ /* 0x000fe2000f8e0210 */
[----:B------:R-:W2:Y:S01]  /*0150*/  LDC R0, c[0x0][0x384] ;  /* 0x0000e100ff007b82 */ /* 0x000ea20000000800 */
[----:B------:R-:W-:-:S02]  /*0160*/  UIADD3 UR6, UPT, UPT, UR5, 0x1000, URZ ;  /* 0x0000100005067890 */ /* 0x000fc4000fffe0ff */
[----:B------:R-:W-:Y:S01]  /*0170*/  USHF.R.U32.HI UR4, URZ, 0x5, UR4 ;  /* 0x00000005ff047899 */ /* 0x000fe20008011604 */
[----:B------:R-:W3:Y:S01]  /*0180*/  LDCU UR13, c[0x0][0x388] ;  /* 0x00007100ff0d77ac */ /* 0x000ee20008000800 */
[----:B------:R-:W4:Y:S01]  /*0190*/  LDCU UR12, c[0x0][0x380] ;  /* 0x00007000ff0c77ac */ /* 0x000f220008000800 */
[----:B-1----:R-:W-:Y:S01]  /*01a0*/  IMAD R7, R17, UR11, R2 ;  /* 0x0000000b11077c24 */ /* 0x002fe2000f8e0202 */
[----:B------:R-:W-:Y:S02]  /*01b0*/  UIADD3 UR4, UPT, UPT, -UR4, URZ, URZ ;  /* 0x000000ff04047290 */ /* 0x000fe4000fffe1ff */
[----:B0-----:R-:W-:Y:S02]  /*01c0*/  ULEA UR5, UR7, UR5, 0x18 ;  /* 0x0000000507057291 */ /* 0x001fe4000f8ec0ff */
[----:B------:R-:W-:Y:S01]  /*01d0*/  IADD3 R7, PT, PT, R16, R7, RZ ;  /* 0x0000000710077210 */ /* 0x000fe20007ffe0ff */
[----:B------:R-:W-:-:S03]  /*01e0*/  ULEA UR6, UR7, UR6, 0x18 ;  /* 0x0000000607067291 */ /* 0x000fc6000f8ec0ff */
[----:B------:R-:W-:-:S03]  /*01f0*/  LEA R5, R17, UR5, 0x7 ;  /* 0x0000000511057c11 */ /* 0x000fc6000f8e38ff */
[C---:B------:R-:W-:Y:S02]  /*0200*/  LEA R2, R16.reuse, UR6, 0x2 ;  /* 0x0000000610027c11 */ /* 0x040fe4000f8e10ff */
[----:B------:R-:W-:Y:S02]  /*0210*/  LEA R4, R16, R5, 0x2 ;  /* 0x0000000510047211 */ /* 0x000fe400078e10ff */
[----:B---34-:R-:W-:-:S07]  /*0220*/  LEA R3, R17, R2, 0x7 ;  /* 0x0000000211037211 */ /* 0x018fce00078e38ff */
.L_x_4:
[----:B------:R-:W-:Y:S01]  /*0230*/  ISETP.GE.AND P1, PT, R16, UR13, PT ;  /* 0x0000000d10007c0c */ /* 0x000fe2000bf26270 */
[----:B------:R-:W-:Y:S01]  /*0240*/  HFMA2 R24, -RZ, RZ, 0, 0 ;  /* 0x00000000ff187431 */ /* 0x000fe200000001ff */
[----:B--2---:R-:W-:Y:S02]  /*0250*/  ISETP.GE.AND P0, PT, R19, R0, PT ;  /* 0x000000001300720c */ /* 0x004fe40003f06270 */
[----:B------:R-:W-:Y:S02]  /*0260*/  ISETP.GE.OR P1, PT, R18, UR12, P1 ;  /* 0x0000000c12007c0c */ /* 0x000fe40008f26670 */
[----:B------:R-:W-:Y:S02]  /*0270*/  ISETP.GE.OR P0, PT, R17, UR13, P0 ;  /* 0x0000000d11007c0c */ /* 0x000fe40008706670 */
[----:B------:R-:W-:-:S09]  /*0280*/  MOV R29, RZ ;  /* 0x000000ff001d7202 */ /* 0x000fd20000000f00 */
        /* <DEDUP_REMOVED lines=8> */
[----:B------:R-:W-:Y:S01]  /*0310*/  IADD3 R16, PT, PT, R16, 0x20, RZ ;  /* 0x0000002010107810 */ /* 0x000fe20007ffe0ff */
[----:B--2---:R-:W-:Y:S04]  /*0320*/  STS [R4], R29 ;  /* 0x0000001d04007388 */ /* 0x004fe80000000800 */
[----:B---3--:R-:W-:Y:S01]  /*0330*/  STS [R3], R24 ;  /* 0x0000001803007388 */ /* 0x008fe20000000800 */
[----:B------:R-:W-:Y:S06]  /*0340*/  BAR.SYNC.DEFER_BLOCKING 0x0 ;  /* 0x0000000000007b1d */ /* 0x000fec0000010000 */
[----:B------:R-:W-:Y:S04]  /*0350*/  LDS R28, [R2] ;  /* 0x00000000021c7984 */ /* 0x000fe80000000800 */
[----:B------:R-:W0:Y:S04]  /*0360*/  LDS.128 R12, [R5] ;  /* 0x00000000050c7984 */ /* 0x000e280000000c00 */
[----:B------:R-:W1:Y:S04]  /*0370*/  LDS R23, [R2+0x80] ;  /* 0x0000800002177984 */ /* 0x000e680000000800 */
[----:B------:R-:W2:Y:S04]  /*0380*/  LDS R27, [R2+0x100] ;  /* 0x00010000021b7984 */ /* 0x000ea80000000800 */
[----:B------:R-:W3:Y:S04]  /*0390*/  LDS R26, [R2+0x180] ;  /* 0x00018000021a7984 */ /* 0x000ee80000000800 */
[----:B------:R-:W-:Y:S04]  /*03a0*/  LDS R25, [R2+0x200] ;  /* 0x0002000002197984 */ /* 0x000fe80000000800 */
[----:B------:R-:W4:Y:S04]  /*03b0*/  LDS.128 R8, [R5+0x10] ;  /* 0x0000100005087984 */ /* 0x000f280000000c00 */
[----:B------:R-:W5:Y:S04]  /*03c0*/  LDS R20, [R2+0x280] ;  /* 0x0002800002147984 */ /* 0x000f680000000800 */
[----:B------:R-:W-:Y:S04]  /*03d0*/  LDS R24, [R2+0x380] ;  /* 0x0003800002187984 */ /* 0x000fe80000000800 */
[----:B------:R-:W-:Y:S01]  /*03e0*/  LDS R22, [R2+0x480] ;  /* 0x0004800002167984 */ /* 0x000fe20000000800 */
[----:B0-----:R-:W-:-:S03]  /*03f0*/  FFMA R12, R12, R28, R21 ;  /* 0x0000001c0c0c7223 */ /* 0x001fc60000000015 */
[----:B------:R-:W0:Y:S01]  /*0400*/  LDS R21, [R2+0x300] ;  /* 0x0003000002157984 */ /* 0x000e220000000800 */
[----:B-1----:R-:W-:-:S03]  /*0410*/  FFMA R12, R23, R13, R12 ;  /* 0x0000000d170c7223 */ /* 0x002fc6000000000c */
[----:B------:R-:W-:Y:S01]  /*0420*/  LDS R23, [R2+0x400] ;  /* 0x0004000002177984 */ /* 0x000fe20000000800 */
[----:B--2---:R-:W-:-:S04]  /*0430*/  FFMA R27, R27, R14, R12 ;  /* 0x0000000e1b1b7223 */ /* 0x004fc8000000000c */
[----:B---3--:R-:W-:Y:S02]  /*0440*/  FFMA R27, R26, R15, R27 ;  /* 0x0000000f1a1b7223 */ /* 0x008fe4000000001b */
[----:B------:R-:W1:Y:S04]  /*0450*/  LDS.128 R12, [R5+0x20] ;  /* 0x00002000050c7984 */ /* 0x000e680000000c00 */
[----:B------:R-:W-:Y:S01]  /*0460*/  LDS R26, [R2+0x580] ;  /* 0x00058000021a7984 */ /* 0x000fe20000000800 */
[----:B----4-:R-:W-:-:S03]  /*0470*/  FFMA R27, R8, R25, R27 ;  /* 0x00000019081b7223 */ /* 0x010fc6000000001b */
[----:B------:R-:W2:Y:S01]  /*0480*/  LDS R25, [R2+0x500] ;  /* 0x0005000002197984 */ /* 0x000ea20000000800 */
[----:B-----5:R-:W-:-:S04]  /*0490*/  FFMA R20, R20, R9, R27 ;  /* 0x0000000914147223 */ /* 0x020fc8000000001b */
[----:B0-----:R-:W-:Y:S02]  /*04a0*/  FFMA R21, R21, R10, R20 ;  /* 0x0000000a15157223 */ /* 0x001fe40000000014 */
[----:B------:R-:W-:Y:S02]  /*04b0*/  LDS R20, [R2+0x680] ;  /* 0x0006800002147984 */ /* 0x000fe40000000800 */
[----:B------:R-:W-:Y:S02]  /*04c0*/  FFMA R27, R24, R11, R21 ;  /* 0x0000000b181b7223 */ /* 0x000fe40000000015 */
[----:B------:R-:W-:Y:S04]  /*04d0*/  LDS R21, [R2+0x600] ;  /* 0x0006000002157984 */ /* 0x000fe80000000800 */
[----:B------:R-:W0:Y:S01]  /*04e0*/  LDS.128 R8, [R5+0x30] ;  /* 0x0000300005087984 */ /* 0x000e220000000c00 */
[----:B-1----:R-:W-:-:S03]  /*04f0*/  FFMA R27, R12, R23, R27 ;  /* 0x000000170c1b7223 */ /* 0x002fc6000000001b */
[----:B------:R-:W1:Y:S01]  /*0500*/  LDS R23, [R2+0x700] ;  /* 0x0007000002177984 */ /* 0x000e620000000800 */
[----:B------:R-:W-:-:S03]  /*0510*/  FFMA R22, R22, R13, R27 ;  /* 0x0000000d16167223 */ /* 0x000fc6000000001b */
[----:B------:R-:W3:Y:S01]  /*0520*/  LDS R24, [R2+0x780] ;  /* 0x0007800002187984 */ /* 0x000ee20000000800 */
[----:B--2---:R-:W-:-:S03]  /*0530*/  FFMA R25, R25, R14, R22 ;  /* 0x0000000e19197223 */ /* 0x004fc60000000016 */
[----:B------:R-:W-:Y:S01]  /*0540*/  LDS R22, [R2+0x880] ;  /* 0x0008800002167984 */ /* 0x000fe20000000800 */
[----:B------:R-:W-:-:S03]  /*0550*/  FFMA R27, R26, R15, R25 ;  /* 0x0000000f1a1b7223 */ /* 0x000fc60000000019 */
[----:B------:R-:W-:Y:S04]  /*0560*/  LDS R25, [R2+0x800] ;  /* 0x0008000002197984 */ /* 0x000fe80000000800 */
[----:B------:R-:W2:Y:S04]  /*0570*/  LDS.128 R12, [R5+0x40] ;  /* 0x00004000050c7984 */ /* 0x000ea80000000c00 */
[----:B------:R-:W-:Y:S01]  /*0580*/  LDS R26, [R2+0x980] ;  /* 0x00098000021a7984 */ /* 0x000fe20000000800 */
[----:B0-----:R-:W-:-:S03]  /*0590*/  FFMA R27, R8, R21, R27 ;  /* 0x00000015081b7223 */ /* 0x001fc6000000001b */
[----:B------:R-:W0:Y:S01]  /*05a0*/  LDS R21, [R2+0x900] ;  /* 0x0009000002157984 */ /* 0x000e220000000800 */
[----:B------:R-:W-:-:S04]  /*05b0*/  FFMA R20, R20, R9, R27 ;  /* 0x0000000914147223 */ /* 0x000fc8000000001b */
[----:B-1----:R-:W-:Y:S02]  /*05c0*/  FFMA R23, R23, R10, R20 ;  /* 0x0000000a17177223 */ /* 0x002fe40000000014 */
[----:B------:R-:W-:Y:S02]  /*05d0*/  LDS R20, [R2+0xa80] ;  /* 0x000a800002147984 */ /* 0x000fe40000000800 */
[----:B---3--:R-:W-:Y:S02]  /*05e0*/  FFMA R27, R24, R11, R23 ;  /* 0x0000000b181b7223 */ /* 0x008fe40000000017 */
[----:B------:R-:W-:Y:S04]  /*05f0*/  LDS R23, [R2+0xa00] ;  /* 0x000a000002177984 */ /* 0x000fe80000000800 */
[----:B------:R-:W1:Y:S01]  /*0600*/  LDS.128 R8, [R5+0x50] ;  /* 0x0000500005087984 */ /* 0x000e620000000c00 */
[----:B--2---:R-:W-:-:S03]  /*0610*/  FFMA R27, R12, R25, R27 ;  /* 0x000000190c1b7223 */ /* 0x004fc6000000001b */
[----:B------:R-:W2:Y:S01]  /*0620*/  LDS R25, [R2+0xb00] ;  /* 0x000b000002197984 */ /* 0x000ea20000000800 */
[----:B------:R-:W-:-:S03]  /*0630*/  FFMA R12, R22, R13, R27 ;  /* 0x0000000d160c7223 */ /* 0x000fc6000000001b */
[----:B------:R-:W3:Y:S04]  /*0640*/  LDS R22, [R2+0xb80] ;  /* 0x000b800002167984 */ /* 0x000ee80000000800 */
[----:B------:R-:W-:Y:S01]  /*0650*/  LDS R24, [R2+0xc80] ;  /* 0x000c800002187984 */ /* 0x000fe20000000800 */
[----:B0-----:R-:W-:-:S04]  /*0660*/  FFMA R21, R21, R14, R12 ;  /* 0x0000000e15157223 */ /* 0x001fc8000000000c */
[----:B------:R-:W-:Y:S02]  /*0670*/  FFMA R27, R26, R15, R21 ;  /* 0x0000000f1a1b7223 */ /* 0x000fe40000000015 */
[----:B------:R-:W-:Y:S04]  /*0680*/  LDS R21, [R2+0xc00] ;  /* 0x000c000002157984 */ /* 0x000fe80000000800 */
[----:B------:R-:W0:Y:S01]  /*0690*/  LDS.128 R12, [R5+0x60] ;  /* 0x00006000050c7984 */ /* 0x000e220000000c00 */
[----:B-1----:R-:W-:-:S04]  /*06a0*/  FFMA R23, R8, R23, R27 ;  /* 0x0000001708177223 */ /* 0x002fc8000000001b */
[----:B------:R-:W-:Y:S02]  /*06b0*/  FFMA R20, R20, R9, R23 ;  /* 0x0000000914147223 */ /* 0x000fe40000000017 */
[----:B------:R-:W1:Y:S02]  /*06c0*/  LDS R23, [R2+0xd00] ;  /* 0x000d000002177984 */ /* 0x000e640000000800 */
[----:B--2---:R-:W-:Y:S02]  /*06d0*/  FFMA R25, R25, R10, R20 ;  /* 0x0000000a19197223 */ /* 0x004fe40000000014 */
[----:B------:R-:W2:Y:S02]  /*06e0*/  LDS R20, [R2+0xd80] ;  /* 0x000d800002147984 */ /* 0x000ea40000000800 */
[----:B---3--:R-:W-:Y:S02]  /*06f0*/  FFMA R27, R22, R11, R25 ;  /* 0x0000000b161b7223 */ /* 0x008fe40000000019 */
[----:B------:R-:W-:Y:S04]  /*0700*/  LDS R25, [R2+0xe00] ;  /* 0x000e000002197984 */ /* 0x000fe80000000800 */
[----:B------:R-:W3:Y:S04]  /*0710*/  LDS.128 R8, [R5+0x70] ;  /* 0x0000700005087984 */ /* 0x000ee80000000c00 */
[----:B------:R-:W4:Y:S01]  /*0720*/  LDS R22, [R2+0xe80] ;  /* 0x000e800002167984 */ /* 0x000f220000000800 */
[----:B0-----:R-:W-:-:S03]  /*0730*/  FFMA R27, R12, R21, R27 ;  /* 0x000000150c1b7223 */ /* 0x001fc6000000001b */
[----:B------:R-:W0:Y:S04]  /*0740*/  LDS R21, [R2+0xf00] ;  /* 0x000f000002157984 */ /* 0x000e280000000800 */
[----:B------:R-:W5:Y:S01]  /*0750*/  LDS R12, [R2+0xf80] ;  /* 0x000f8000020c7984 */ /* 0x000f620000000800 */
[----:B------:R-:W-:-:S04]  /*0760*/  FFMA R24, R24, R13, R27 ;  /* 0x0000000d18187223 */ /* 0x000fc8000000001b */
[----:B-1----:R-:W-:-:S04]  /*0770*/  FFMA R23, R23, R14, R24 ;  /* 0x0000000e17177223 */ /* 0x002fc80000000018 */
[----:B--2---:R-:W-:-:S04]  /*0780*/  FFMA R15, R20, R15, R23 ;  /* 0x0000000f140f7223 */ /* 0x004fc80000000017 */
[----:B---3--:R-:W-:-:S04]  /*0790*/  FFMA R15, R8, R25, R15 ;  /* 0x00000019080f7223 */ /* 0x008fc8000000000f */
[----:B----4-:R-:W-:Y:S01]  /*07a0*/  FFMA R22, R22, R9, R15 ;  /* 0x0000000916167223 */ /* 0x010fe2000000000f */
[----:B------:R-:W-:Y:S02]  /*07b0*/  IADD3 R17, PT, PT, R17, 0x20, RZ ;  /* 0x0000002011117810 */ /* 0x000fe40007ffe0ff */
[----:B------:R-:W-:Y:S02]  /*07c0*/  IADD3 R6, PT, PT, R6, 0x20, RZ ;  /* 0x0000002006067810 */ /* 0x000fe40007ffe0ff */
[----:B------:R-:W-:Y:S01]  /*07d0*/  LEA R7, R0, R7, 0x5 ;  /* 0x0000000700077211 */ /* 0x000fe200078e28ff */
[----:B0-----:R-:W-:-:S04]  /*07e0*/  FFMA R21, R21, R10, R22 ;  /* 0x0000000a15157223 */ /* 0x001fc80000000016 */
[----:B-----5:R-:W-:Y:S01]  /*07f0*/  FFMA R21, R12, R11, R21 ;  /* 0x0000000b0c157223 */ /* 0x020fe20000000015 */
[----:B------:R-:W-:Y:S06]  /*0800*/  BAR.SYNC.DEFER_BLOCKING 0x0 ;  /* 0x0000000000007b1d */ /* 0x000fec0000010000 */
[----:B------:R-:W-:Y:S05]  /*0810*/  BRA.U UP0, `(.L_x_4) ;  /* 0xfffffff900847547 */ /* 0x000fea000b83ffff */
.L_x_3:
        /* <DEDUP_REMOVED lines=9> */
.L_x_5:
        /* <DEDUP_REMOVED lines=13> */
.L_x_12:


//--------------------- .text._Z12matmul_naiveiiiPKfS0_Pf --------------------------
	.section	.text._Z12matmul_naiveiiiPKfS0_Pf,"ax",@progbits
	.align	128
        .global         _Z12matmul_naiveiiiPKfS0_Pf
        .type           _Z12matmul_naiveiiiPKfS0_Pf,@function
        .size           _Z12matmul_naiveiiiPKfS0_Pf,(.L_x_13 - _Z12matmul_naiveiiiPKfS0_Pf)
        .other          _Z12matmul_naiveiiiPKfS0_Pf,@"STO_CUDA_ENTRY STV_DEFAULT"
_Z12matmul_naiveiiiPKfS0_Pf:
.text._Z12matmul_naiveiiiPKfS0_Pf:
[----:B------:R-:W-:Y:S01]  /*0000*/  LDC R1, c[0x0][0x37c] ;  /* 0x0000df00ff017b82 */ /* 0x000fe20000000800 */
[----:B------:R-:W0:Y:S01]  /*0010*/  S2R R0, SR_CTAID.Y ;  /* 0x0000000000007919 */ /* 0x000e220000002600 */
[----:B------:R-:W1:Y:S06]  /*0020*/  LDCU UR4, c[0x0][0x360] ;  /* 0x00006c00ff0477ac */ /* 0x000e6c0008000800 */
[----:B------:R-:W2:Y:S01]  /*0030*/  LDC.64 R2, c[0x0][0x380] ;  /* 0x0000e000ff027b82 */ /* 0x000ea20000000a00 */
[----:B------:R-:W0:Y:S01]  /*0040*/  S2R R7, SR_TID.Y ;  /* 0x0000000000077919 */ /* 0x000e220000002200 */
[----:B------:R-:W0:Y:S01]  /*0050*/  LDCU UR5, c[0x0][0x364] ;  /* 0x00006c80ff0577ac */ /* 0x000e220008000800 */
[----:B------:R-:W1:Y:S01]  /*0060*/  S2R R18, SR_CTAID.X ;  /* 0x0000000000127919 */ /* 0x000e620000002500 */
[----:B------:R-:W1:Y:S01]  /*0070*/  S2R R5, SR_TID.X ;  /* 0x0000000000057919 */ /* 0x000e620000002100 */
[----:B0-----:R-:W-:-:S05]  /*0080*/  IMAD R0, R0, UR5, R7 ;  /* 0x0000000500007c24 */ /* 0x001fca000f8e0207 */
[----:B--2---:R-:W-:Y:S01]  /*0090*/  ISETP.GE.AND P0, PT, R0, R2, PT ;  /* 0x000000020000720c */ /* 0x004fe20003f06270 */
[----:B-1----:R-:W-:-:S05]  /*00a0*/  IMAD R18, R18, UR4, R5 ;  /* 0x0000000412127c24 */ /* 0x002fca000f8e0205 */
[----:B------:R-:W-:-:S13]  /*00b0*/  ISETP.GE.OR P0, PT, R18, R3, P0 ;  /* 0x000000031200720c */ /* 0x000fda0000706670 */
[----:B------:R-:W-:Y:S05]  /*00c0*/  @P0 EXIT ;  /* 0x000000000000094d */ /* 0x000fea0003800000 */
[----:B------:R-:W0:Y:S01]  /*00d0*/  LDC R19, c[0x0][0x388] ;  /* 0x0000e200ff137b82 */ /* 0x000e220000000800 */
[----:B------:R-:W1:Y:S01]  /*00e0*/  LDCU.64 UR4, c[0x0][0x358] ;  /* 0x00006b00ff0477ac */ /* 0x000e620008000a00 */
[----:B------:R-:W-:Y:S01]  /*00f0*/  HFMA2 R24, -RZ, RZ, 0, 0 ;  /* 0x00000000ff187431 */ /* 0x000fe200000001ff */
[----:B0-----:R-:W-:-:S13]  /*0100*/  ISETP.GE.AND P0, PT, R19, 0x1, PT ;  /* 0x000000011300780c */ /* 0x001fda0003f06270 */
[----:B-1----:R-:W-:Y:S05]  /*0110*/  @!P0 BRA `(.L_x_6) ;  /* 0x0000000400e08947 */ /* 0x002fea0003800000 */
[C---:B------:R-:W-:Y:S01]  /*0120*/  ISETP.GE.U32.AND P1, PT, R19.reuse, 0x8, PT ;  /* 0x000000081300780c */ /* 0x040fe20003f26070 */
[----:B------:R-:W-:Y:S01]  /*0130*/  IMAD R20, R0, R19, RZ ;  /* 0x0000001300147224 */ /* 0x000fe200078e02ff */
[----:B------:R-:W-:Y:S02]  /*0140*/  LOP3.LUT R27, R19, 0x7, RZ, 0xc0, !PT ;  /* 0x00000007131b7812 */ /* 0x000fe400078ec0ff */
[----:B------:R-:W-:Y:S02]  /*0150*/  MOV R24, RZ ;  /* 0x000000ff00187202 */ /* 0x000fe40000000f00 */
[----:B------:R-:W-:Y:S02]  /*0160*/  ISETP.NE.AND P0, PT, R27, RZ, PT ;  /* 0x000000ff1b00720c */ /* 0x000fe40003f05270 */
[----:B------:R-:W-:-:S05]  /*0170*/  MOV R21, RZ ;  /* 0x000000ff00157202 */ /* 0x000fca0000000f00 */
[----:B------:R-:W-:Y:S06]  /*0180*/  @!P1 BRA `(.L_x_7) ;  /* 0x0000000000c49947 */ /* 0x000fec0003800000 */
[----:B------:R-:W0:Y:S01]  /*0190*/  LDC.64 R4, c[0x0][0x390] ;  /* 0x0000e400ff047b82 */ /* 0x000e220000000a00 */
[----:B------:R-:W-:Y:S02]  /*01a0*/  LOP3.LUT R21, R19, 0x7ffffff8, RZ, 0xc0, !PT ;  /* 0x7ffffff813157812 */ /* 0x000fe400078ec0ff */
[----:B------:R-:W-:Y:S02]  /*01b0*/  MOV R24, RZ ;  /* 0x000000ff00187202 */ /* 0x000fe40000000f00 */
[----:B------:R-:W-:Y:S02]  /*01c0*/  MOV R2, R18 ;  /* 0x0000001200027202 */ /* 0x000fe40000000f00 */
[----:B------:R-:W-:Y:S01]  /*01d0*/  IADD3 R22, PT, PT, -R21, RZ, RZ ;  /* 0x000000ff15167210 */ /* 0x000fe20007ffe1ff */
[----:B0-----:R-:W-:-:S03]  /*01e0*/  IMAD.WIDE.U32 R4, R20, 0x4, R4 ;  /* 0x0000000414047825 */ /* 0x001fc600078e0004 */
[----:B------:R-:W-:-:S04]  /*01f0*/  IADD3 R6, P1, PT, R4, 0x10, RZ ;  /* 0x0000001004067810 */ /* 0x000fc80007f3e0ff */
[----:B------:R-:W-:-:S09]  /*0200*/  IADD3.X R7, PT, PT, RZ, R5, RZ, P1, !PT ;  /* 0x00000005ff077210 */ /* 0x000fd20000ffe4ff */
.L_x_8:
[----:B------:R-:W0:Y:S01]  /*0210*/  LDC.64 R16, c[0x0][0x398] ;  /* 0x0000e600ff107b82 */ /* 0x000e220000000a00 */
[----:B------:R-:W-:Y:S02]  /*0220*/  MOV R4, R6 ;  /* 0x0000000600047202 */ /* 0x000fe40000000f00 */
[----:B------:R-:W-:-:S05]  /*0230*/  MOV R5, R7 ;  /* 0x0000000700057202 */ /* 0x000fca0000000f00 */
[----:B------:R-:W2:Y:S04]  /*0240*/  LDG.E R25, desc[UR4][R4.64+-0x10] ;  /* 0xfffff00404197981 */ /* 0x000ea8000c1e1900 */
[----:B------:R-:W3:Y:S04]  /*0250*/  LDG.E R23, desc[UR4][R4.64+-0xc] ;  /* 0xfffff40404177981 */ /* 0x000ee8000c1e1900 */
[----:B------:R-:W4:Y:S04]  /*0260*/  LDG.E R29, desc[UR4][R4.64+-0x8] ;  /* 0xfffff804041d7981 */ /* 0x000f28000c1e1900 */
[----:B------:R-:W5:Y:S01]  /*0270*/  LDG.E R28, desc[UR4][R4.64+-0x4] ;  /* 0xfffffc04041c7981 */ /* 0x000f62000c1e1900 */
[----:B0-----:R-:W-:-:S05]  /*0280*/  IMAD.WIDE R16, R2, 0x4, R16 ;  /* 0x0000000402107825 */ /* 0x001fca00078e0210 */
[----:B------:R0:W2:Y:S01]  /*0290*/  LDG.E R26, desc[UR4][R16.64] ;  /* 0x00000004101a7981 */ /* 0x0000a2000c1e1900 */
[----:B------:R-:W-:-:S04]  /*02a0*/  IMAD.WIDE R14, R3, 0x4, R16 ;  /* 0x00000004030e7825 */ /* 0x000fc800078e0210 */
[C---:B------:R-:W-:Y:S02]  /*02b0*/  IMAD.WIDE R6, R3.reuse, 0x4, R14 ;  /* 0x0000000403067825 */ /* 0x040fe400078e020e */
[----:B------:R-:W3:Y:S02]  /*02c0*/  LDG.E R14, desc[UR4][R14.64] ;  /* 0x000000040e0e7981 */ /* 0x000ee4000c1e1900 */
[C---:B------:R-:W-:Y:S02]  /*02d0*/  IMAD.WIDE R10, R3.reuse, 0x4, R6 ;  /* 0x00000004030a7825 */ /* 0x040fe400078e0206 */
[----:B------:R-:W4:Y:S02]  /*02e0*/  LDG.E R6, desc[UR4][R6.64] ;  /* 0x0000000406067981 */ /* 0x000f24000c1e1900 */
[C---:B------:R-:W-:Y:S02]  /*02f0*/  IMAD.WIDE R8, R3.reuse, 0x4, R10 ;  /* 0x0000000403087825 */ /* 0x040fe400078e020a */
[----:B------:R-:W5:Y:S02]  /*0300*/  LDG.E R10, desc[UR4][R10.64] ;  /* 0x000000040a0a7981 */ /* 0x000f64000c1e1900 */
[----:B------:R-:W-:-:S02]  /*0310*/  IMAD.WIDE R12, R3, 0x4, R8 ;  /* 0x00000004030c7825 */ /* 0x000fc400078e0208 */
[----:B------:R-:W5:Y:S04]  /*0320*/  LDG.E R7, desc[UR4][R4.64] ;  /* 0x0000000404077981 */ /* 0x000f68000c1e1900 */
[----:B------:R-:W5:Y:S01]  /*0330*/  LDG.E R8, desc[UR4][R8.64] ;  /* 0x0000000408087981 */ /* 0x000f62000c1e1900 */
[----:B0-----:R-:W-:-:S03]  /*0340*/  IMAD.WIDE R16, R3, 0x4, R12 ;  /* 0x0000000403107825 */ /* 0x001fc600078e020c */
[----:B------:R-:W5:Y:S04]  /*0350*/  LDG.E R12, desc[UR4][R12.64] ;  /* 0x000000040c0c7981 */ /* 0x000f68000c1e1900 */
[----:B------:R-:W5:Y:S04]  /*0360*/  LDG.E R15, desc[UR4][R16.64] ;  /* 0x00000004100f7981 */ /* 0x000f68000c1e1900 */
[----:B------:R-:W5:Y:S04]  /*0370*/  LDG.E R9, desc[UR4][R4.64+0x4] ;  /* 0x0000040404097981 */ /* 0x000f68000c1e1900 */
[----:B------:R-:W5:Y:S01]  /*0380*/  LDG.E R11, desc[UR4][R4.64+0xc] ;  /* 0x00000c04040b7981 */ /* 0x000f62000c1e1900 */
[----:B--2---:R-:W-:Y:S01]  /*0390*/  FFMA R26, R25, R26, R24 ;  /* 0x0000001a191a7223 */ /* 0x004fe20000000018 */
[----:B------:R-:W-:-:S02]  /*03a0*/  IMAD.WIDE R24, R3, 0x4, R16 ;  /* 0x0000000403187825 */ /* 0x000fc400078e0210 */
[----:B------:R-:W2:Y:S04]  /*03b0*/  LDG.E R16, desc[UR4][R4.64+0x8] ;  /* 0x0000080404107981 */ /* 0x000ea8000c1e1900 */
[----:B------:R-:W2:Y:S01]  /*03c0*/  LDG.E R24, desc[UR4][R24.64] ;  /* 0x0000000418187981 */ /* 0x000ea2000c1e1900 */
[----:B---3--:R-:W-:Y:S01]  /*03d0*/  FFMA R14, R23, R14, R26 ;  /* 0x0000000e170e7223 */ /* 0x008fe2000000001a */
[----:B------:R-:W-:-:S03]  /*03e0*/  IADD3 R22, PT, PT, R22, 0x8, RZ ;  /* 0x0000000816167810 */ /* 0x000fc60007ffe0ff */
[----:B----4-:R-:W-:Y:S01]  /*03f0*/  FFMA R29, R29, R6, R14 ;  /* 0x000000061d1d7223 */ /* 0x010fe2000000000e */
[----:B------:R-:W-:-:S03]  /*0400*/  ISETP.NE.AND P1, PT, R22, RZ, PT ;  /* 0x000000ff1600720c */ /* 0x000fc60003f25270 */
[----:B-----5:R-:W-:Y:S01]  /*0410*/  FFMA R10, R28, R10, R29 ;  /* 0x0000000a1c0a7223 */ /* 0x020fe2000000001d */
[----:B------:R-:W-:-:S03]  /*0420*/  IADD3 R6, P2, PT, R4, 0x20, RZ ;  /* 0x0000002004067810 */ /* 0x000fc60007f5e0ff */
[----:B------:R-:W-:Y:S01]  /*0430*/  FFMA R8, R7, R8, R10 ;  /* 0x0000000807087223 */ /* 0x000fe2000000000a */
[----:B------:R-:W-:Y:S02]  /*0440*/  IADD3.X R7, PT, PT, RZ, R5, RZ, P2, !PT ;  /* 0x00000005ff077210 */ /* 0x000fe400017fe4ff */
[----:B------:R-:W-:Y:S01]  /*0450*/  LEA R2, R3, R2, 0x3 ;  /* 0x0000000203027211 */ /* 0x000fe200078e18ff */
[----:B------:R-:W-:-:S04]  /*0460*/  FFMA R9, R9, R12, R8 ;  /* 0x0000000c09097223 */ /* 0x000fc80000000008 */
[----:B--2---:R-:W-:-:S04]  /*0470*/  FFMA R16, R16, R15, R9 ;  /* 0x0000000f10107223 */ /* 0x004fc80000000009 */
[----:B------:R-:W-:Y:S01]  /*0480*/  FFMA R24, R11, R24, R16 ;  /* 0x000000180b187223 */ /* 0x000fe20000000010 */
[----:B------:R-:W-:Y:S06]  /*0490*/  @P1 BRA `(.L_x_8) ;  /* 0xfffffffc005c1947 */ /* 0x000fec000383ffff */
.L_x_7:
[----:B------:R-:W-:Y:S05]  /*04a0*/  @!P0 BRA `(.L_x_6) ;  /* 0x0000000000fc8947 */ /* 0x000fea0003800000 */
[----:B------:R-:W-:Y:S02]  /*04b0*/  ISETP.GE.U32.AND P1, PT, R27, 0x4, PT ;  /* 0x000000041b00780c */ /* 0x000fe40003f26070 */
[----:B------:R-:W-:-:S04]  /*04c0*/  LOP3.LUT R2, R19, 0x3, RZ, 0xc0, !PT ;  /* 0x0000000313027812 */ /* 0x000fc800078ec0ff */
[----:B------:R-:W-:-:S07]  /*04d0*/  ISETP.NE.AND P0, PT, R2, RZ, PT ;  /* 0x000000ff0200720c */ /* 0x000fce0003f05270 */
[----:B------:R-:W-:Y:S06]  /*04e0*/  @!P1 BRA `(.L_x_9) ;  /* 0x00000000006c9947 */ /* 0x000fec0003800000 */
[----:B------:R-:W0:Y:S01]  /*04f0*/  LDC.64 R6, c[0x0][0x398] ;  /* 0x0000e600ff067b82 */ /* 0x000e220000000a00 */
[----:B------:R-:W1:Y:S01]  /*0500*/  LDCU.64 UR6, c[0x0][0x390] ;  /* 0x00007200ff0677ac */ /* 0x000e620008000a00 */
[----:B------:R-:W-:Y:S01]  /*0510*/  IMAD R9, R21, R3, R18 ;  /* 0x0000000315097224 */ /* 0x000fe200078e0212 */
[CC--:B------:R-:W-:Y:S02]  /*0520*/  IADD3 R5, PT, PT, R20.reuse, R21.reuse, RZ ;  /* 0x0000001514057210 */ /* 0x0c0fe40007ffe0ff */
[----:B------:R-:W-:-:S03]  /*0530*/  IADD3 R10, P1, PT, R20, R21, RZ ;  /* 0x00000015140a7210 */ /* 0x000fc60007f3e0ff */
[----:B------:R-:W2:Y:S01]  /*0540*/  LDC.64 R14, c[0x0][0x390] ;  /* 0x0000e400ff0e7b82 */ /* 0x000ea20000000a00 */
[----:B0-----:R-:W-:-:S04]  /*0550*/  IMAD.WIDE R6, R9, 0x4, R6 ;  /* 0x0000000409067825 */ /* 0x001fc800078e0206 */
[----:B------:R-:W-:Y:S02]  /*0560*/  IMAD.WIDE R8, R3, 0x4, R6 ;  /* 0x0000000403087825 */ /* 0x000fe400078e0206 */
[----:B------:R-:W3:Y:S02]  /*0570*/  LDG.E R6, desc[UR4][R6.64] ;  /* 0x0000000406067981 */ /* 0x000ee4000c1e1900 */
[----:B--2---:R-:W-:Y:S01]  /*0580*/  IMAD.WIDE.U32 R14, R5, 0x4, R14 ;  /* 0x00000004050e7825 */ /* 0x004fe200078e000e */
[----:B------:R-:W-:Y:S02]  /*0590*/  IADD3.X R5, PT, PT, RZ, RZ, RZ, P1, !PT ;  /* 0x000000ffff057210 */ /* 0x000fe40000ffe4ff */
[----:B-1----:R-:W-:-:S03]  /*05a0*/  LEA R4, P1, R10, UR6, 0x2 ;  /* 0x000000060a047c11 */ /* 0x002fc6000f8210ff */
[----:B------:R-:W3:Y:S01]  /*05b0*/  LDG.E R15, desc[UR4][R14.64] ;  /* 0x000000040e0f7981 */ /* 0x000ee2000c1e1900 */
[----:B------:R-:W-:Y:S01]  /*05c0*/  LEA.HI.X R5, R10, UR7, R5, 0x2, P1 ;  /* 0x000000070a057c11 */ /* 0x000fe200088f1405 */
[C---:B------:R-:W-:Y:S02]  /*05d0*/  IMAD.WIDE R10, R3.reuse, 0x4, R8 ;  /* 0x00000004030a7825 */ /* 0x040fe400078e0208 */
[----:B------:R-:W2:Y:S04]  /*05e0*/  LDG.E R8, desc[UR4][R8.64] ;  /* 0x0000000408087981 */ /* 0x000ea8000c1e1900 */
[----:B------:R-:W2:Y:S01]  /*05f0*/  LDG.E R17, desc[UR4][R4.64+0x4] ;  /* 0x0000040404117981 */ /* 0x000ea2000c1e1900 */
[----:B------:R-:W-:-:S03]  /*0600*/  IMAD.WIDE R12, R3, 0x4, R10 ;  /* 0x00000004030c7825 */ /* 0x000fc600078e020a */
[----:B------:R-:W4:Y:S04]  /*0610*/  LDG.E R22, desc[UR4][R10.64] ;  /* 0x000000040a167981 */ /* 0x000f28000c1e1900 */
[----:B------:R-:W4:Y:S04]  /*0620*/  LDG.E R16, desc[UR4][R4.64+0x8] ;  /* 0x0000080404107981 */ /* 0x000f28000c1e1900 */
[----:B------:R-:W5:Y:S04]  /*0630*/  LDG.E R23, desc[UR4][R4.64+0xc] ;  /* 0x00000c0404177981 */ /* 0x000f68000c1e1900 */
[----:B------:R-:W5:Y:S01]  /*0640*/  LDG.E R12, desc[UR4][R12.64] ;  /* 0x000000040c0c7981 */ /* 0x000f62000c1e1900 */
[----:B------:R-:W-:Y:S01]  /*0650*/  IADD3 R21, PT, PT, R21, 0x4, RZ ;  /* 0x0000000415157810 */ /* 0x000fe20007ffe0ff */
[----:B---3--:R-:W-:-:S04]  /*0660*/  FFMA R24, R15, R6, R24 ;  /* 0x000000060f187223 */ /* 0x008fc80000000018 */
[----:B--2---:R-:W-:-:S04]  /*0670*/  FFMA R17, R17, R8, R24 ;  /* 0x0000000811117223 */ /* 0x004fc80000000018 */
[----:B----4-:R-:W-:-:S04]  /*0680*/  FFMA R16, R16, R22, R17 ;  /* 0x0000001610107223 */ /* 0x010fc80000000011 */
[----:B-----5:R-:W-:-:S07]  /*0690*/  FFMA R24, R23, R12, R16 ;  /* 0x0000000c17187223 */ /* 0x020fce0000000010 */
.L_x_9:
[----:B------:R-:W-:Y:S05]  /*06a0*/  @!P0 BRA `(.L_x_6) ;  /* 0x00000000007c8947 */ /* 0x000fea0003800000 */
[----:B------:R-:W-:Y:S01]  /*06b0*/  ISETP.NE.AND P1, PT, R2, 0x1, PT ;  /* 0x000000010200780c */ /* 0x000fe20003f25270 */
[----:B------:R-:W0:Y:S01]  /*06c0*/  LDC.64 R12, c[0x0][0x390] ;  /* 0x0000e400ff0c7b82 */ /* 0x000e220000000a00 */
[----:B------:R-:W-:-:S04]  /*06d0*/  LOP3.LUT R19, R19, 0x1, RZ, 0xc0, !PT ;  /* 0x0000000113137812 */ /* 0x000fc800078ec0ff */
[----:B------:R-:W-:-:S03]  /*06e0*/  ISETP.NE.U32.AND P0, PT, R19, 0x1, PT ;  /* 0x000000011300780c */ /* 0x000fc60003f05070 */
[----:B------:R-:W1:Y:S04]  /*06f0*/  LDC.64 R10, c[0x0][0x398] ;  /* 0x0000e600ff0a7b82 */ /* 0x000e680000000a00 */
[CC--:B------:R-:W-:Y:S02]  /*0700*/  @P1 IADD3 R15, PT, PT, R20.reuse, R21.reuse, RZ ;  /* 0x00000015140f1210 */ /* 0x0c0fe40007ffe0ff */
[----:B------:R-:W-:Y:S02]  /*0710*/  @P1 IADD3 R2, P2, PT, R20, R21, RZ ;  /* 0x0000001514021210 */ /* 0x000fe40007f5e0ff */
[----:B------:R-:W2:Y:S02]  /*0720*/  @P1 LDC.64 R4, c[0x0][0x390] ;  /* 0x0000e400ff041b82 */ /* 0x000ea40000000a00 */
[----:B------:R-:W-:-:S06]  /*0730*/  @P1 IADD3.X R14, PT, PT, RZ, RZ, RZ, P2, !PT ;  /* 0x000000ffff0e1210 */ /* 0x000fcc00017fe4ff */
[----:B------:R-:W3:Y:S01]  /*0740*/  LDC.64 R6, c[0x0][0x390] ;  /* 0x0000e400ff067b82 */ /* 0x000ee20000000a00 */
[----:B0-----:R-:W-:-:S04]  /*0750*/  @P1 IMAD.WIDE.U32 R12, R15, 0x4, R12 ;  /* 0x000000040f0c1825 */ /* 0x001fc800078e000c */
[C---:B------:R-:W-:Y:S01]  /*0760*/  @P1 IMAD R15, R21.reuse, R3, R18 ;  /* 0x00000003150f1224 */ /* 0x040fe200078e0212 */
[----:B------:R-:W-:Y:S01]  /*0770*/  @P1 IADD3 R21, PT, PT, R21, 0x2, RZ ;  /* 0x0000000215151810 */ /* 0x000fe20007ffe0ff */
[----:B------:R-:W4:Y:S01]  /*0780*/  @P1 LDG.E R13, desc[UR4][R12.64] ;  /* 0x000000040c0d1981 */ /* 0x000f22000c1e1900 */
[----:B------:R-:W0:Y:S01]  /*0790*/  LDC.64 R8, c[0x0][0x398] ;  /* 0x0000e600ff087b82 */ /* 0x000e220000000a00 */
[----:B-1----:R-:W-:Y:S01]  /*07a0*/  @P1 IMAD.WIDE R10, R15, 0x4, R10 ;  /* 0x000000040f0a1825 */ /* 0x002fe200078e020a */
[----:B------:R-:W-:Y:S02]  /*07b0*/  @!P0 IADD3 R17, PT, PT, R20, R21, RZ ;  /* 0x0000001514118210 */ /* 0x000fe40007ffe0ff */
[----:B--2---:R-:W-:Y:S01]  /*07c0*/  @P1 LEA R4, P2, R2, R4, 0x2 ;  /* 0x0000000402041211 */ /* 0x004fe200078410ff */
[----:B------:R-:W-:-:S03]  /*07d0*/  @!P0 IMAD R21, R21, R3, R18 ;  /* 0x0000000315158224 */ /* 0x000fc600078e0212 */
[----:B------:R-:W-:Y:S01]  /*07e0*/  @P1 LEA.HI.X R5, R2, R5, R14, 0x2, P2 ;  /* 0x0000000502051211 */ /* 0x000fe200010f140e */
[----:B------:R-:W-:Y:S01]  /*07f0*/  @P1 IMAD.WIDE R14, R3, 0x4, R10 ;  /* 0x00000004030e1825 */ /* 0x000fe200078e020a */
[----:B------:R-:W4:Y:S03]  /*0800*/  @P1 LDG.E R2, desc[UR4][R10.64] ;  /* 0x000000040a021981 */ /* 0x000f26000c1e1900 */
[----:B---3--:R-:W-:Y:S01]  /*0810*/  @!P0 IMAD.WIDE.U32 R6, R17, 0x4, R6 ;  /* 0x0000000411068825 */ /* 0x008fe200078e0006 */
[----:B------:R-:W2:Y:S04]  /*0820*/  @P1 LDG.E R5, desc[UR4][R4.64+0x4] ;  /* 0x0000040404051981 */ /* 0x000ea8000c1e1900 */
[----:B------:R-:W2:Y:S01]  /*0830*/  @P1 LDG.E R14, desc[UR4][R14.64] ;  /* 0x000000040e0e1981 */ /* 0x000ea2000c1e1900 */
[----:B0-----:R-:W-:-:S03]  /*0840*/  @!P0 IMAD.WIDE R8, R21, 0x4, R8 ;  /* 0x0000000415088825 */ /* 0x001fc600078e0208 */
[----:B------:R-:W3:Y:S04]  /*0850*/  @!P0 LDG.E R7, desc[UR4][R6.64] ;  /* 0x0000000406078981 */ /* 0x000ee8000c1e1900 */
[----:B------:R-:W3:Y:S01]  /*0860*/  @!P0 LDG.E R8, desc[UR4][R8.64] ;  /* 0x0000000408088981 */ /* 0x000ee2000c1e1900 */
[----:B----4-:R-:W-:-:S04]  /*0870*/  @P1 FFMA R2, R13, R2, R24 ;  /* 0x000000020d021223 */ /* 0x010fc80000000018 */
[----:B--2---:R-:W-:-:S04]  /*0880*/  @P1 FFMA R24, R5, R14, R2 ;  /* 0x0000000e05181223 */ /* 0x004fc80000000002 */
[----:B---3--:R-:W-:-:S07]  /*0890*/  @!P0 FFMA R24, R7, R8, R24 ;  /* 0x0000000807188223 */ /* 0x008fce0000000018 */
.L_x_6:
[----:B------:R-:W0:Y:S01]  /*08a0*/  LDC.64 R4, c[0x0][0x3a0] ;  /* 0x0000e800ff047b82 */ /* 0x000e220000000a00 */
[----:B------:R-:W-:-:S04]  /*08b0*/  IMAD R3, R0, R3, R18 ;  /* 0x0000000300037224 */ /* 0x000fc800078e0212 */
[----:B0-----:R-:W-:-:S05]  /*08c0*/  IMAD.WIDE R2, R3, 0x4, R4 ;  /* 0x0000000403027825 */ /* 0x001fca00078e0204 */
[----:B------:R-:W-:Y:S01]  /*08d0*/  STG.E desc[UR4][R2.64], R24 ;  /* 0x0000001802007986 */ /* 0x000fe2000c101904 */
[----:B------:R-:W-:Y:S05]  /*08e0*/  EXIT ;  /* 0x000000000000794d */ /* 0x000fea0003800000 */
.L_x_10:
        /* <DEDUP_REMOVED lines=9> */
.L_x_13:


//--------------------- .nv.shared._Z16matmul_conflictsiiiPKfS0_Pf --------------------------
	.section	.nv.shared._Z16matmul_conflictsiiiPKfS0_Pf,"aw",@nobits
	.sectionflags	@""
	.align	4
.nv.shared._Z16matmul_conflictsiiiPKfS0_Pf:
	.zero		9472


//--------------------- .nv.shared.reserved.0     --------------------------
	.section	.nv.shared.reserved.0,"aw",@nobits
	.weak		__nv_reservedSMEM_offset_0_alias
	.size		__nv_reservedSMEM_offset_0_alias, 0, 64
	.other		__nv_reservedSMEM_offset_0_alias,@"STO_CUDA_RESERVED_SHARED STV_DEFAULT"
__nv_reservedSMEM_offset_0_alias:
	.zero		0
	.zero		64


//--------------------- .nv.shared._Z17matmul_coal_optimiiiPKfS0_Pf --------------------------
	.section	.nv.shared._Z17matmul_coal_optimiiiPKfS0_Pf,"aw",@nobits
	.sectionflags	@""
	.align	4
.nv.shared._Z17matmul_coal_optimiiiPKfS0_Pf:
	.zero		9216


//--------------------- .nv.constant0._Z16matmul_conflictsiiiPKfS0_Pf --------------------------
	.section	.nv.constant0._Z16matmul_conflictsiiiPKfS0_Pf,"a",@progbits
	.sectionflags	@""
	.align	4
.nv.constant0._Z16matmul_conflictsiiiPKfS0_Pf:
	.zero		936


//--------------------- .nv.constant0._Z17matmul_coal_optimiiiPKfS0_Pf --------------------------
	.section	.nv.constant0._Z17matmul_coal_optimiiiPKfS0_Pf,"a",@progbits
	.sectionflags	@""
	.align	4
.nv.constant0._Z17matmul_coal_optimiiiPKfS0_Pf:
	.zero		936


//--------------------- .nv.constant0._Z12matmul_naiveiiiPKfS0_Pf --------------------------
	.section	.nv.constant0._Z12matmul_naiveiiiPKfS0_Pf,"a",@progbits
	.sectionflags	@""
	.align	4
.nv.constant0._Z12matmul_naiveiiiPKfS0_Pf:
	.zero		936


//--------------------- SYMBOLS --------------------------

	.type		.nv.reservedSmem.offset0,@object
	.size		.nv.reservedSmem.offset0,0x4
	.type		.nv.reservedSmem.cap,@object
	.size		.nv.reservedSmem.cap,0x4
